//
// Generated by NVIDIA NVVM Compiler
//
// Compiler Build ID: CL-36424714
// Cuda compilation tools, release 13.0, V13.0.88
// Based on NVVM 20.0.0
//

.version 9.0
.target sm_100
.address_size 64

	// .globl	mvc_interpolant

.visible .entry mvc_interpolant(
	.param .u64 .ptr .align 1 mvc_interpolant_param_0,
	.param .u64 .ptr .align 1 mvc_interpolant_param_1,
	.param .u64 .ptr .align 1 mvc_interpolant_param_2,
	.param .u64 .ptr .align 1 mvc_interpolant_param_3,
	.param .u64 .ptr .align 1 mvc_interpolant_param_4,
	.param .u64 .ptr .align 1 mvc_interpolant_param_5,
	.param .u64 .ptr .align 1 mvc_interpolant_param_6,
	.param .u32 mvc_interpolant_param_7,
	.param .u32 mvc_interpolant_param_8,
	.param .u64 .ptr .align 1 mvc_interpolant_param_9,
	.param .u64 .ptr .align 1 mvc_interpolant_param_10,
	.param .u64 .ptr .align 1 mvc_interpolant_param_11
)
{
	.reg .pred 	%p<12>;
	.reg .b32 	%r<40>;
	.reg .b64 	%rd<45>;
	.reg .b64 	%fd<81>;

	ld.param.u64 	%rd16, [mvc_interpolant_param_2];
	ld.param.u64 	%rd17, [mvc_interpolant_param_3];
	ld.param.u64 	%rd13, [mvc_interpolant_param_4];
	ld.param.u64 	%rd14, [mvc_interpolant_param_5];
	ld.param.u64 	%rd15, [mvc_interpolant_param_6];
	ld.param.u32 	%r25, [mvc_interpolant_param_7];
	ld.param.u32 	%r26, [mvc_interpolant_param_8];
	ld.param.u64 	%rd18, [mvc_interpolant_param_9];
	ld.param.u64 	%rd19, [mvc_interpolant_param_10];
	ld.param.u64 	%rd20, [mvc_interpolant_param_11];
	cvta.to.global.u64 	%rd1, %rd17;
	cvta.to.global.u64 	%rd2, %rd16;
	cvta.to.global.u64 	%rd3, %rd20;
	cvta.to.global.u64 	%rd4, %rd19;
	cvta.to.global.u64 	%rd5, %rd18;
	mov.u32 	%r27, %ctaid.x;
	mov.u32 	%r1, %ntid.x;
	mov.u32 	%r28, %tid.x;
	mad.lo.s32 	%r33, %r27, %r1, %r28;
	setp.ge.u32 	%p1, %r33, %r25;
	@%p1 bra 	$L__BB0_12;
	setp.eq.s32 	%p2, %r26, 0;
	add.s32 	%r3, %r26, -1;
	mov.u32 	%r29, %nctaid.x;
	mul.lo.s32 	%r4, %r1, %r29;
	@%p2 bra 	$L__BB0_13;
	cvta.to.global.u64 	%rd6, %rd13;
	cvta.to.global.u64 	%rd7, %rd14;
	cvta.to.global.u64 	%rd8, %rd15;
$L__BB0_3:
	ld.param.u64 	%rd44, [mvc_interpolant_param_1];
	ld.param.u64 	%rd43, [mvc_interpolant_param_0];
	cvta.to.global.u64 	%rd21, %rd43;
	mul.wide.s32 	%rd22, %r33, 4;
	add.s64 	%rd23, %rd21, %rd22;
	ld.global.u32 	%r8, [%rd23];
	cvta.to.global.u64 	%rd24, %rd44;
	add.s64 	%rd25, %rd24, %rd22;
	ld.global.u32 	%r9, [%rd25];
	mov.f64 	%fd77, 0d0000000000000000;
	mov.b32 	%r35, 0;
	mov.f64 	%fd78, %fd77;
	mov.f64 	%fd79, %fd77;
	mov.f64 	%fd80, %fd77;
$L__BB0_4:
	setp.ne.s32 	%p3, %r35, 0;
	mul.wide.u32 	%rd26, %r35, 4;
	add.s64 	%rd9, %rd2, %rd26;
	add.s64 	%rd10, %rd1, %rd26;
	@%p3 bra 	$L__BB0_6;
	mul.wide.u32 	%rd27, %r3, 4;
	add.s64 	%rd28, %rd2, %rd27;
	ld.global.u32 	%r36, [%rd28];
	add.s64 	%rd29, %rd1, %rd27;
	ld.global.u32 	%r37, [%rd29];
	bra.uni 	$L__BB0_7;
$L__BB0_6:
	ld.global.u32 	%r36, [%rd9+-4];
	ld.global.u32 	%r37, [%rd10+-4];
$L__BB0_7:
	setp.ne.s32 	%p4, %r35, %r3;
	@%p4 bra 	$L__BB0_9;
	ld.global.u32 	%r38, [%rd2];
	ld.global.u32 	%r39, [%rd1];
	bra.uni 	$L__BB0_10;
$L__BB0_9:
	ld.global.u32 	%r38, [%rd9+4];
	ld.global.u32 	%r39, [%rd10+4];
$L__BB0_10:
	ld.global.u32 	%r31, [%rd9];
	ld.global.u32 	%r32, [%rd10];
	cvt.rn.f64.u32 	%fd10, %r36;
	cvt.rn.f64.u32 	%fd11, %r31;
	sub.f64 	%fd12, %fd10, %fd11;
	cvt.rn.f64.u32 	%fd13, %r37;
	cvt.rn.f64.u32 	%fd14, %r32;
	sub.f64 	%fd15, %fd13, %fd14;
	mul.f64 	%fd16, %fd15, %fd15;
	fma.rn.f64 	%fd17, %fd12, %fd12, %fd16;
	cvt.rn.f64.u32 	%fd18, %r8;
	sub.f64 	%fd19, %fd18, %fd11;
	cvt.rn.f64.u32 	%fd20, %r9;
	sub.f64 	%fd21, %fd20, %fd14;
	mul.f64 	%fd22, %fd21, %fd21;
	fma.rn.f64 	%fd23, %fd19, %fd19, %fd22;
	sub.f64 	%fd24, %fd10, %fd18;
	sub.f64 	%fd25, %fd13, %fd20;
	mul.f64 	%fd26, %fd25, %fd25;
	fma.rn.f64 	%fd27, %fd24, %fd24, %fd26;
	add.f64 	%fd28, %fd27, %fd23;
	sub.f64 	%fd29, %fd28, %fd17;
	sqrt.rn.f64 	%fd30, %fd27;
	add.f64 	%fd31, %fd30, %fd30;
	sqrt.rn.f64 	%fd32, %fd23;
	mul.f64 	%fd33, %fd31, %fd32;
	div.rn.f64 	%fd34, %fd29, %fd33;
	setp.gt.f64 	%p5, %fd34, 0d3FF0000000000000;
	setp.lt.f64 	%p6, %fd34, 0dBFF0000000000000;
	selp.f64 	%fd35, 0dBFF0000000000000, %fd34, %p6;
	selp.f64 	%fd36, 0d3FF0000000000000, %fd35, %p5;
	mov.f64 	%fd37, 0d3FF0000000000000;
	sub.f64 	%fd38, %fd37, %fd36;
	add.f64 	%fd39, %fd36, 0d3FF0000000000000;
	div.rn.f64 	%fd40, %fd38, %fd39;
	sqrt.rn.f64 	%fd41, %fd40;
	cvt.rn.f64.u32 	%fd42, %r38;
	sub.f64 	%fd43, %fd11, %fd42;
	cvt.rn.f64.u32 	%fd44, %r39;
	sub.f64 	%fd45, %fd14, %fd44;
	mul.f64 	%fd46, %fd45, %fd45;
	fma.rn.f64 	%fd47, %fd43, %fd43, %fd46;
	sub.f64 	%fd48, %fd18, %fd42;
	sub.f64 	%fd49, %fd20, %fd44;
	mul.f64 	%fd50, %fd49, %fd49;
	fma.rn.f64 	%fd51, %fd48, %fd48, %fd50;
	sub.f64 	%fd52, %fd11, %fd18;
	sub.f64 	%fd53, %fd14, %fd20;
	mul.f64 	%fd54, %fd53, %fd53;
	fma.rn.f64 	%fd55, %fd52, %fd52, %fd54;
	add.f64 	%fd56, %fd55, %fd51;
	sub.f64 	%fd57, %fd56, %fd47;
	sqrt.rn.f64 	%fd58, %fd55;
	add.f64 	%fd59, %fd58, %fd58;
	sqrt.rn.f64 	%fd60, %fd51;
	mul.f64 	%fd61, %fd60, %fd59;
	div.rn.f64 	%fd62, %fd57, %fd61;
	setp.gt.f64 	%p7, %fd62, 0d3FF0000000000000;
	setp.lt.f64 	%p8, %fd62, 0dBFF0000000000000;
	selp.f64 	%fd63, 0dBFF0000000000000, %fd62, %p8;
	selp.f64 	%fd64, 0d3FF0000000000000, %fd63, %p7;
	sub.f64 	%fd65, %fd37, %fd64;
	add.f64 	%fd66, %fd64, 0d3FF0000000000000;
	div.rn.f64 	%fd67, %fd65, %fd66;
	sqrt.rn.f64 	%fd68, %fd67;
	add.f64 	%fd69, %fd41, %fd68;
	div.rn.f64 	%fd70, %fd69, %fd58;
	add.f64 	%fd80, %fd80, %fd70;
	mul.wide.u32 	%rd30, %r35, 8;
	add.s64 	%rd31, %rd6, %rd30;
	ld.global.f64 	%fd71, [%rd31];
	fma.rn.f64 	%fd79, %fd71, %fd70, %fd79;
	add.s64 	%rd32, %rd7, %rd30;
	ld.global.f64 	%fd72, [%rd32];
	fma.rn.f64 	%fd78, %fd72, %fd70, %fd78;
	add.s64 	%rd33, %rd8, %rd30;
	ld.global.f64 	%fd73, [%rd33];
	fma.rn.f64 	%fd77, %fd73, %fd70, %fd77;
	add.s32 	%r35, %r35, 1;
	setp.ne.s32 	%p9, %r35, %r26;
	@%p9 bra 	$L__BB0_4;
	div.rn.f64 	%fd74, %fd79, %fd80;
	mul.wide.s32 	%rd34, %r33, 8;
	add.s64 	%rd35, %rd5, %rd34;
	st.global.f64 	[%rd35], %fd74;
	div.rn.f64 	%fd75, %fd78, %fd80;
	add.s64 	%rd36, %rd4, %rd34;
	st.global.f64 	[%rd36], %fd75;
	div.rn.f64 	%fd76, %fd77, %fd80;
	add.s64 	%rd37, %rd3, %rd34;
	st.global.f64 	[%rd37], %fd76;
	add.s32 	%r33, %r33, %r4;
	setp.lt.u32 	%p10, %r33, %r25;
	@%p10 bra 	$L__BB0_3;
$L__BB0_12:
	ret;
$L__BB0_13:
	mul.wide.s32 	%rd38, %r33, 8;
	add.s64 	%rd39, %rd5, %rd38;
	mov.b64 	%rd40, 9221120237041090560;
	st.global.u64 	[%rd39], %rd40;
	add.s64 	%rd41, %rd4, %rd38;
	st.global.u64 	[%rd41], %rd40;
	add.s64 	%rd42, %rd3, %rd38;
	st.global.u64 	[%rd42], %rd40;
	add.s32 	%r33, %r33, %r4;
	setp.lt.u32 	%p11, %r33, %r25;
	@%p11 bra 	$L__BB0_13;
	bra.uni 	$L__BB0_12;

}


// ===== COMPILED SASS (sm_100) =====

	.target	sm_100

	.elftype	@"ET_EXEC"


//--------------------- .note.nv.tkinfo           --------------------------
	.section	.note.nv.tkinfo,"",@"SHT_NOTE"
	.sectionflags	@"SHF_NOTE_NV_TKINFO"
	.tkinfo
        /*0018*/ 	.word	0x00000002
        /*0030*/ 	.string	""
        /*0030*/ 	.string	"ptxas"
        /*0030*/ 	.string	"Cuda compilation tools, release 13.0, V13.0.88"
        /*0030*/ 	.string	"Build cuda_13.0.r13.0/compiler.36424714_0"
        /*0030*/ 	.string	"-arch sm_100 -m 64 "



//--------------------- .note.nv.cuinfo           --------------------------
	.section	.note.nv.cuinfo,"",@"SHT_NOTE"
	.sectionflags	@"SHF_NOTE_NV_CUINFO"
        /*0018*/ 	.short	0x0002
        /*001a*/ 	.short	0x0064
        /*001c*/ 	.short	0x0082
	.zero		2


//--------------------- .nv.info                  --------------------------
	.section	.nv.info,"",@"SHT_CUDA_INFO"
	.align	4


	//----- nvinfo : EIATTR_REGCOUNT
	.align		4
        /*0000*/ 	.byte	0x04, 0x2f
        /*0002*/ 	.short	(.L_1 - .L_0)
	.align		4
.L_0:
        /*0004*/ 	.word	index@(mvc_interpolant)
        /*0008*/ 	.word	0x00000030


	//----- nvinfo : EIATTR_FRAME_SIZE
	.align		4
.L_1:
        /*000c*/ 	.byte	0x04, 0x11
        /*000e*/ 	.short	(.L_3 - .L_2)
	.align		4
.L_2:
        /*0010*/ 	.word	index@($__internal_1_$__cuda_sm20_dsqrt_rn_f64_mediumpath_v1)
        /*0014*/ 	.word	0x00000000


	//----- nvinfo : EIATTR_FRAME_SIZE
	.align		4
.L_3:
        /*0018*/ 	.byte	0x04, 0x11
        /*001a*/ 	.short	(.L_5 - .L_4)
	.align		4
.L_4:
        /*001c*/ 	.word	index@($__internal_0_$__cuda_sm20_div_rn_f64_full)
        /*0020*/ 	.word	0x00000000


	//----- nvinfo : EIATTR_FRAME_SIZE
	.align		4
.L_5:
        /*0024*/ 	.byte	0x04, 0x11
        /*0026*/ 	.short	(.L_7 - .L_6)
	.align		4
.L_6:
        /*0028*/ 	.word	index@(mvc_interpolant)
        /*002c*/ 	.word	0x00000000


	//----- nvinfo : EIATTR_MIN_STACK_SIZE
	.align		4
.L_7:
        /*0030*/ 	.byte	0x04, 0x12
        /*0032*/ 	.short	(.L_9 - .L_8)
	.align		4
.L_8:
        /*0034*/ 	.word	index@(mvc_interpolant)
        /*0038*/ 	.word	0x00000000
.L_9:


//--------------------- .nv.compat                --------------------------
	.section	.nv.compat,"",@"SHT_CUDA_COMPAT_INFO"
	.align	4
        /*0000*/ 	.byte	0x02, 0x09, 0x00, 0x00, 0x02, 0x02, 0x01, 0x00, 0x02, 0x05, 0x05, 0x00, 0x03, 0x07, 0x01, 0x01
        /*0010*/ 	.byte	0x02, 0x03, 0x00, 0x00, 0x02, 0x06, 0x01, 0x00, 0x04, 0x0b, 0x08, 0x00, 0x01, 0x00, 0x00, 0x00
        /*0020*/ 	.byte	0x00, 0x00, 0x00, 0x00


//--------------------- .nv.info.mvc_interpolant  --------------------------
	.section	.nv.info.mvc_interpolant,"",@"SHT_CUDA_INFO"
	.sectionflags	@""
	.align	4


	//----- nvinfo : EIATTR_CUDA_API_VERSION
	.align		4
        /*0000*/ 	.byte	0x04, 0x37
        /*0002*/ 	.short	(.L_11 - .L_10)
.L_10:
        /*0004*/ 	.word	0x00000082


	//----- nvinfo : EIATTR_KPARAM_INFO
	.align		4
.L_11:
        /*0008*/ 	.byte	0x04, 0x17
        /*000a*/ 	.short	(.L_13 - .L_12)
.L_12:
        /*000c*/ 	.word	0x00000000
        /*0010*/ 	.short	0x000b
        /*0012*/ 	.short	0x0050
        /*0014*/ 	.byte	0x00, 0xf5, 0x21, 0x00


	//----- nvinfo : EIATTR_KPARAM_INFO
	.align		4
.L_13:
        /*0018*/ 	.byte	0x04, 0x17
        /*001a*/ 	.short	(.L_15 - .L_14)
.L_14:
        /*001c*/ 	.word	0x00000000
        /*0020*/ 	.short	0x000a
        /*0022*/ 	.short	0x0048
        /*0024*/ 	.byte	0x00, 0xf5, 0x21, 0x00


	//----- nvinfo : EIATTR_KPARAM_INFO
	.align		4
.L_15:
        /*0028*/ 	.byte	0x04, 0x17
        /*002a*/ 	.short	(.L_17 - .L_16)
.L_16:
        /*002c*/ 	.word	0x00000000
        /*0030*/ 	.short	0x0009
        /*0032*/ 	.short	0x0040
        /*0034*/ 	.byte	0x00, 0xf5, 0x21, 0x00


	//----- nvinfo : EIATTR_KPARAM_INFO
	.align		4
.L_17:
        /*0038*/ 	.byte	0x04, 0x17
        /*003a*/ 	.short	(.L_19 - .L_18)
.L_18:
        /*003c*/ 	.word	0x00000000
        /*0040*/ 	.short	0x0008
        /*0042*/ 	.short	0x003c
        /*0044*/ 	.byte	0x00, 0xf0, 0x11, 0x00


	//----- nvinfo : EIATTR_KPARAM_INFO
	.align		4
.L_19:
        /*0048*/ 	.byte	0x04, 0x17
        /*004a*/ 	.short	(.L_21 - .L_20)
.L_20:
        /*004c*/ 	.word	0x00000000
        /*0050*/ 	.short	0x0007
        /*0052*/ 	.short	0x0038
        /*0054*/ 	.byte	0x00, 0xf0, 0x11, 0x00


	//----- nvinfo : EIATTR_KPARAM_INFO
	.align		4
.L_21:
        /*0058*/ 	.byte	0x04, 0x17
        /*005a*/ 	.short	(.L_23 - .L_22)
.L_22:
        /*005c*/ 	.word	0x00000000
        /*0060*/ 	.short	0x0006
        /*0062*/ 	.short	0x0030
        /*0064*/ 	.byte	0x00, 0xf5, 0x21, 0x00


	//----- nvinfo : EIATTR_KPARAM_INFO
	.align		4
.L_23:
        /*0068*/ 	.byte	0x04, 0x17
        /*006a*/ 	.short	(.L_25 - .L_24)
.L_24:
        /*006c*/ 	.word	0x00000000
        /*0070*/ 	.short	0x0005
        /*0072*/ 	.short	0x0028
        /*0074*/ 	.byte	0x00, 0xf5, 0x21, 0x00


	//----- nvinfo : EIATTR_KPARAM_INFO
	.align		4
.L_25:
        /*0078*/ 	.byte	0x04, 0x17
        /*007a*/ 	.short	(.L_27 - .L_26)
.L_26:
        /*007c*/ 	.word	0x00000000
        /*0080*/ 	.short	0x0004
        /*0082*/ 	.short	0x0020
        /*0084*/ 	.byte	0x00, 0xf5, 0x21, 0x00


	//----- nvinfo : EIATTR_KPARAM_INFO
	.align		4
.L_27:
        /*0088*/ 	.byte	0x04, 0x17
        /*008a*/ 	.short	(.L_29 - .L_28)
.L_28:
        /*008c*/ 	.word	0x00000000
        /*0090*/ 	.short	0x0003
        /*0092*/ 	.short	0x0018
        /*0094*/ 	.byte	0x00, 0xf5, 0x21, 0x00


	//----- nvinfo : EIATTR_KPARAM_INFO
	.align		4
.L_29:
        /*0098*/ 	.byte	0x04, 0x17
        /*009a*/ 	.short	(.L_31 - .L_30)
.L_30:
        /*009c*/ 	.word	0x00000000
        /*00a0*/ 	.short	0x0002
        /*00a2*/ 	.short	0x0010
        /*00a4*/ 	.byte	0x00, 0xf5, 0x21, 0x00


	//----- nvinfo : EIATTR_KPARAM_INFO
	.align		4
.L_31:
        /*00a8*/ 	.byte	0x04, 0x17
        /*00aa*/ 	.short	(.L_33 - .L_32)
.L_32:
        /*00ac*/ 	.word	0x00000000
        /*00b0*/ 	.short	0x0001
        /*00b2*/ 	.short	0x0008
        /*00b4*/ 	.byte	0x00, 0xf5, 0x21, 0x00


	//----- nvinfo : EIATTR_KPARAM_INFO
	.align		4
.L_33:
        /*00b8*/ 	.byte	0x04, 0x17
        /*00ba*/ 	.short	(.L_35 - .L_34)
.L_34:
        /*00bc*/ 	.word	0x00000000
        /*00c0*/ 	.short	0x0000
        /*00c2*/ 	.short	0x0000
        /*00c4*/ 	.byte	0x00, 0xf5, 0x21, 0x00


	//----- nvinfo : EIATTR_SPARSE_MMA_MASK
	.align		4
.L_35:
        /*00c8*/ 	.byte	0x03, 0x50
        /*00ca*/ 	.short	0x0000


	//----- nvinfo : EIATTR_MAXREG_COUNT
	.align		4
        /*00cc*/ 	.byte	0x03, 0x1b
        /*00ce*/ 	.short	0x00ff


	//----- nvinfo : EIATTR_MERCURY_ISA_VERSION
	.align		4
        /*00d0*/ 	.byte	0x03, 0x5f
        /*00d2*/ 	.short	0x0101


	//----- nvinfo : EIATTR_VRC_CTA_INIT_COUNT
	.align		4
        /*00d4*/ 	.byte	0x02, 0x4a
	.zero		1
	.zero		1


	//----- nvinfo : EIATTR_EXIT_INSTR_OFFSETS
	.align		4
        /*00d8*/ 	.byte	0x04, 0x1c
        /*00da*/ 	.short	(.L_37 - .L_36)


	//   ....[0]....
.L_36:
        /*00dc*/ 	.word	0x00000070


	//   ....[1]....
        /*00e0*/ 	.word	0x00001ca0


	//   ....[2]....
        /*00e4*/ 	.word	0x00001d90


	//----- nvinfo : EIATTR_CRS_STACK_SIZE
	.align		4
.L_37:
        /*00e8*/ 	.byte	0x04, 0x1e
        /*00ea*/ 	.short	(.L_39 - .L_38)
.L_38:
        /*00ec*/ 	.word	0x00000000


	//----- nvinfo : EIATTR_CBANK_PARAM_SIZE
	.align		4
.L_39:
        /*00f0*/ 	.byte	0x03, 0x19
        /*00f2*/ 	.short	0x0058


	//----- nvinfo : EIATTR_PARAM_CBANK
	.align		4
        /*00f4*/ 	.byte	0x04, 0x0a
        /*00f6*/ 	.short	(.L_41 - .L_40)
	.align		4
.L_40:
        /*00f8*/ 	.word	index@(.nv.constant0.mvc_interpolant)
        /*00fc*/ 	.short	0x0380
        /*00fe*/ 	.short	0x0058


	//----- nvinfo : EIATTR_SW_WAR
	.align		4
.L_41:
        /*0100*/ 	.byte	0x04, 0x36
        /*0102*/ 	.short	(.L_43 - .L_42)
.L_42:
        /*0104*/ 	.word	0x00000008
.L_43:


//--------------------- .nv.callgraph             --------------------------
	.section	.nv.callgraph,"",@"SHT_CUDA_CALLGRAPH"
	.align	4
	.sectionentsize	8
	.align		4
        /*0000*/ 	.word	0x00000000
	.align		4
        /*0004*/ 	.word	0xffffffff
	.align		4
        /*0008*/ 	.word	0x00000000
	.align		4
        /*000c*/ 	.word	0xfffffffe
	.align		4
        /*0010*/ 	.word	0x00000000
	.align		4
        /*0014*/ 	.word	0xfffffffd
	.align		4
        /*0018*/ 	.word	0x00000000
	.align		4
        /*001c*/ 	.word	0xfffffffc


//--------------------- .text.mvc_interpolant     --------------------------
	.section	.text.mvc_interpolant,"ax",@progbits
	.align	128
        .global         mvc_interpolant
        .type           mvc_interpolant,@function
        .size           mvc_interpolant,(.L_x_42 - mvc_interpolant)
        .other          mvc_interpolant,@"STO_CUDA_ENTRY STV_DEFAULT"
mvc_interpolant:
.text.mvc_interpolant:
[----:B------:R-:W-:Y:S01]  /*0000*/  LDC R1, c[0x0][0x37c] ;  /* 0x0000df00ff017b82 */ /* 0x000fe20000000800 */
[----:B------:R-:W0:Y:S07]  /*0010*/  S2R R38, SR_TID.X ;  /* 0x0000000000267919 */ /* 0x000e2e0000002100 */
[----:B------:R-:W0:Y:S01]  /*0020*/  S2UR UR4, SR_CTAID.X ;  /* 0x00000000000479c3 */ /* 0x000e220000002500 */
[----:B------:R-:W1:Y:S07]  /*0030*/  LDCU UR5, c[0x0][0x3b8] ;  /* 0x00007700ff0577ac */ /* 0x000e6e0008000800 */
[----:B------:R-:W0:Y:S02]  /*0040*/  LDC R7, c[0x0][0x360] ;  /* 0x0000d800ff077b82 */ /* 0x000e240000000800 */
[----:B0-----:R-:W-:-:S05]  /*0050*/  IMAD R38, R7, UR4, R38 ;  /* 0x0000000407267c24 */ /* 0x001fca000f8e0226 */
[----:B-1----:R-:W-:-:S13]  /*0060*/  ISETP.GE.U32.AND P0, PT, R38, UR5, PT ;  /* 0x0000000526007c0c */ /* 0x002fda000bf06070 */
[----:B------:R-:W-:Y:S05]  /*0070*/  @P0 EXIT ;  /* 0x000000000000094d */ /* 0x000fea0003800000 */
[----:B------:R-:W0:Y:S01]  /*0080*/  LDC R6, c[0x0][0x3bc] ;  /* 0x0000ef00ff067b82 */ /* 0x000e220000000800 */
[----:B------:R-:W1:Y:S01]  /*0090*/  LDCU UR4, c[0x0][0x370] ;  /* 0x00006e00ff0477ac */ /* 0x000e620008000800 */
[----:B------:R-:W2:Y:S01]  /*00a0*/  LDCU.64 UR6, c[0x0][0x358] ;  /* 0x00006b00ff0677ac */ /* 0x000ea20008000a00 */
[----:B-1----:R-:W-:Y:S01]  /*00b0*/  IMAD R7, R7, UR4, RZ ;  /* 0x0000000407077c24 */ /* 0x002fe2000f8e02ff */
[----:B0-----:R-:W-:-:S13]  /*00c0*/  ISETP.NE.AND P0, PT, R6, RZ, PT ;  /* 0x000000ff0600720c */ /* 0x001fda0003f05270 */
[----:B--2---:R-:W-:Y:S05]  /*00d0*/  @!P0 BRA `(.L_x_0) ;  /* 0x0000001800f48947 */ /* 0x004fea0003800000 */
[----:B------:R-:W-:Y:S01]  /*00e0*/  VIADD R6, R6, 0xffffffff ;  /* 0xffffffff06067836 */ /* 0x000fe20000000000 */
[----:B------:R-:W0:Y:S06]  /*00f0*/  LDCU UR4, c[0x0][0x3bc] ;  /* 0x00007780ff0477ac */ /* 0x000e2c0008000800 */
.L_x_30:
[----:B------:R-:W1:Y:S08]  /*0100*/  LDC.64 R16, c[0x0][0x380] ;  /* 0x0000e000ff107b82 */ /* 0x000e700000000a00 */
[----:B------:R-:W2:Y:S01]  /*0110*/  LDC.64 R18, c[0x0][0x388] ;  /* 0x0000e200ff127b82 */ /* 0x000ea20000000a00 */
[----:B-1----:R-:W-:-:S05]  /*0120*/  IMAD.WIDE R16, R38, 0x4, R16 ;  /* 0x0000000426107825 */ /* 0x002fca00078e0210 */
[----:B------:R1:W5:Y:S01]  /*0130*/  LDG.E R5, desc[UR6][R16.64] ;  /* 0x0000000610057981 */ /* 0x000362000c1e1900 */
[----:B--2---:R-:W-:-:S05]  /*0140*/  IMAD.WIDE R18, R38, 0x4, R18 ;  /* 0x0000000426127825 */ /* 0x004fca00078e0212 */
[----:B------:R1:W5:Y:S01]  /*0150*/  LDG.E R4, desc[UR6][R18.64] ;  /* 0x0000000612047981 */ /* 0x000362000c1e1900 */
[----:B------:R-:W-:Y:S01]  /*0160*/  IMAD.MOV.U32 R3, RZ, RZ, RZ ;  /* 0x000000ffff037224 */ /* 0x000fe200078e00ff */
[----:B------:R-:W-:Y:S02]  /*0170*/  CS2R R8, SRZ ;  /* 0x0000000000087805 */ /* 0x000fe4000001ff00 */
[----:B------:R-:W-:Y:S02]  /*0180*/  CS2R R10, SRZ ;  /* 0x00000000000a7805 */ /* 0x000fe4000001ff00 */
[----:B------:R-:W-:Y:S02]  /*0190*/  CS2R R12, SRZ ;  /* 0x00000000000c7805 */ /* 0x000fe4000001ff00 */
[----:B------:R-:W-:-:S07]  /*01a0*/  CS2R R14, SRZ ;  /* 0x00000000000e7805 */ /* 0x000fce000001ff00 */
.L_x_23:
[----:B------:R-:W1:Y:S01]  /*01b0*/  LDC.64 R26, c[0x0][0x398] ;  /* 0x0000e600ff1a7b82 */ /* 0x000e620000000a00 */
[----:B------:R-:W-:-:S07]  /*01c0*/  ISETP.NE.AND P0, PT, R3, RZ, PT ;  /* 0x000000ff0300720c */ /* 0x000fce0003f05270 */
[----:B------:R-:W2:Y:S06]  /*01d0*/  LDC.64 R22, c[0x0][0x390] ;  /* 0x0000e400ff167b82 */ /* 0x000eac0000000a00 */
[----:B-1----:R-:W-:-:S05]  /*01e0*/  @!P0 IMAD.WIDE.U32 R18, R6, 0x4, R26 ;  /* 0x0000000406128825 */ /* 0x002fca00078e001a */
[----:B------:R-:W3:Y:S01]  /*01f0*/  @!P0 LDG.E R28, desc[UR6][R18.64] ;  /* 0x00000006121c8981 */ /* 0x000ee2000c1e1900 */
[----:B--2---:R-:W-:-:S05]  /*0200*/  @!P0 IMAD.WIDE.U32 R16, R6, 0x4, R22 ;  /* 0x0000000406108825 */ /* 0x004fca00078e0016 */
[----:B------:R1:W2:Y:S01]  /*0210*/  @!P0 LDG.E R36, desc[UR6][R16.64] ;  /* 0x0000000610248981 */ /* 0x0002a2000c1e1900 */
[C---:B------:R-:W-:Y:S01]  /*0220*/  IMAD.WIDE.U32 R34, R3.reuse, 0x4, R26 ;  /* 0x0000000403227825 */ /* 0x040fe200078e001a */
[----:B------:R-:W-:-:S03]  /*0230*/  ISETP.NE.AND P1, PT, R3, R6, PT ;  /* 0x000000060300720c */ /* 0x000fc60003f25270 */
[----:B------:R-:W-:Y:S01]  /*0240*/  IMAD.WIDE.U32 R32, R3, 0x4, R22 ;  /* 0x0000000403207825 */ /* 0x000fe200078e0016 */
[----:B------:R-:W4:Y:S04]  /*0250*/  LDG.E R37, desc[UR6][R34.64] ;  /* 0x0000000622257981 */ /* 0x000f28000c1e1900 */
[----:B------:R-:W3:Y:S05]  /*0260*/  LDG.E R22, desc[UR6][R32.64] ;  /* 0x0000000620167981 */ /* 0x000eea000c1e1900 */
[----:B------:R-:W0:Y:S08]  /*0270*/  @!P1 LDC.64 R20, c[0x0][0x390] ;  /* 0x0000e400ff149b82 */ /* 0x000e300000000a00 */
[----:B------:R-:W1:Y:S01]  /*0280*/  @!P1 LDC.64 R24, c[0x0][0x398] ;  /* 0x0000e600ff189b82 */ /* 0x000e620000000a00 */
[----:B0----5:R-:W5:Y:S04]  /*0290*/  @!P1 LDG.E R2, desc[UR6][R20.64] ;  /* 0x0000000614029981 */ /* 0x021f68000c1e1900 */
[----:B-1----:R-:W5:Y:S04]  /*02a0*/  @!P1 LDG.E R0, desc[UR6][R24.64] ;  /* 0x0000000618009981 */ /* 0x002f68000c1e1900 */
[----:B------:R-:W2:Y:S04]  /*02b0*/  @P0 LDG.E R28, desc[UR6][R34.64+-0x4] ;  /* 0xfffffc06221c0981 */ /* 0x000ea8000c1e1900 */
[----:B------:R-:W4:Y:S01]  /*02c0*/  @P0 LDG.E R36, desc[UR6][R32.64+-0x4] ;  /* 0xfffffc0620240981 */ /* 0x000f22000c1e1900 */
[----:B------:R-:W-:Y:S08]  /*02d0*/  I2F.F64.U32 R16, R4 ;  /* 0x0000000400107312 */ /* 0x000ff00000201800 */
[----:B------:R-:W-:Y:S08]  /*02e0*/  I2F.F64.U32 R18, R5 ;  /* 0x0000000500127312 */ /* 0x000ff00000201800 */
[----:B---3--:R-:W-:Y:S01]  /*02f0*/  I2F.F64.U32 R22, R22 ;  /* 0x0000001600167312 */ /* 0x008fe20000201800 */
[----:B------:R0:W5:Y:S01]  /*0300*/  @P1 LDG.E R2, desc[UR6][R32.64+0x4] ;  /* 0x0000040620021981 */ /* 0x000162000c1e1900 */
[----:B------:R-:W-:Y:S03]  /*0310*/  BSSY.RECONVERGENT B0, `(.L_x_1) ;  /* 0x0000029000007945 */ /* 0x000fe60003800200 */
[----:B------:R1:W5:Y:S01]  /*0320*/  @P1 LDG.E R0, desc[UR6][R34.64+0x4] ;  /* 0x0000040622001981 */ /* 0x000362000c1e1900 */
[----:B0-----:R-:W-:Y:S01]  /*0330*/  IMAD.MOV.U32 R32, RZ, RZ, 0x0 ;  /* 0x00000000ff207424 */ /* 0x001fe200078e00ff */
[----:B------:R-:W-:Y:S01]  /*0340*/  MOV R33, 0x3fd80000 ;  /* 0x3fd8000000217802 */ /* 0x000fe20000000f00 */
[----:B--2---:R-:W0:Y:S08]  /*0350*/  I2F.F64.U32 R28, R28 ;  /* 0x0000001c001c7312 */ /* 0x004e300000201800 */
[----:B----4-:R-:W2:Y:S01]  /*0360*/  I2F.F64.U32 R26, R36 ;  /* 0x00000024001a7312 */ /* 0x010ea20000201800 */
[----:B0-----:R-:W-:-:S02]  /*0370*/  DADD R20, R28, -R16 ;  /* 0x000000001c147229 */ /* 0x001fc40000000810 */
[----:B--2---:R-:W-:-:S06]  /*0380*/  DADD R42, R26, -R18 ;  /* 0x000000001a2a7229 */ /* 0x004fcc0000000812 */
[----:B------:R-:W-:-:S08]  /*0390*/  DMUL R20, R20, R20 ;  /* 0x0000001414147228 */ /* 0x000fd00000000000 */
[----:B------:R-:W-:-:S06]  /*03a0*/  DFMA R42, R42, R42, R20 ;  /* 0x0000002a2a2a722b */ /* 0x000fcc0000000014 */
[----:B------:R-:W0:Y:S04]  /*03b0*/  MUFU.RSQ64H R31, R43 ;  /* 0x0000002b001f7308 */ /* 0x000e280000001c00 */
[----:B------:R-:W-:-:S04]  /*03c0*/  VIADD R30, R43, 0xfcb00000 ;  /* 0xfcb000002b1e7836 */ /* 0x000fc80000000000 */
[----:B------:R-:W2:Y:S02]  /*03d0*/  I2F.F64.U32 R20, R37 ;  /* 0x0000002500147312 */ /* 0x000ea40000201800 */
[----:B0-----:R-:W-:-:S08]  /*03e0*/  DMUL R40, R30, R30 ;  /* 0x0000001e1e287228 */ /* 0x001fd00000000000 */
[----:B------:R-:W-:Y:S02]  /*03f0*/  DFMA R40, R42, -R40, 1 ;  /* 0x3ff000002a28742b */ /* 0x000fe40000000828 */
[----:B--2---:R-:W-:-:S06]  /*0400*/  DADD R24, -R20, R16 ;  /* 0x0000000014187229 */ /* 0x004fcc0000000110 */
[----:B------:R-:W-:Y:S02]  /*0410*/  DFMA R32, R40, R32, 0.5 ;  /* 0x3fe000002820742b */ /* 0x000fe40000000020 */
[----:B------:R-:W-:Y:S02]  /*0420*/  DMUL R40, R30, R40 ;  /* 0x000000281e287228 */ /* 0x000fe40000000000 */
[----:B------:R-:W-:Y:S02]  /*0430*/  DADD R28, R28, -R20 ;  /* 0x000000001c1c7229 */ /* 0x000fe40000000814 */
[----:B------:R-:W-:-:S04]  /*0440*/  DMUL R24, R24, R24 ;  /* 0x0000001818187228 */ /* 0x000fc80000000000 */
[----:B------:R-:W-:Y:S02]  /*0450*/  DFMA R40, R32, R40, R30 ;  /* 0x000000282028722b */ /* 0x000fe4000000001e */
[----:B------:R-:W-:Y:S02]  /*0460*/  DADD R32, -R22, R18 ;  /* 0x0000000016207229 */ /* 0x000fe40000000112 */
[----:B------:R-:W-:Y:S02]  /*0470*/  DADD R26, R26, -R22 ;  /* 0x000000001a1a7229 */ /* 0x000fe40000000816 */
[----:B------:R-:W-:Y:S02]  /*0480*/  DMUL R28, R28, R28 ;  /* 0x0000001c1c1c7228 */ /* 0x000fe40000000000 */
[----:B------:R-:W-:Y:S02]  /*0490*/  DMUL R36, R42, R40 ;  /* 0x000000282a247228 */ /* 0x000fe40000000000 */
[----:B------:R-:W-:Y:S01]  /*04a0*/  DFMA R24, R32, R32, R24 ;  /* 0x000000202018722b */ /* 0x000fe20000000018 */
[----:B------:R-:W-:-:S03]  /*04b0*/  ISETP.GE.U32.AND P0, PT, R30, 0x7ca00000, PT ;  /* 0x7ca000001e00780c */ /* 0x000fc60003f06070 */
[----:B------:R-:W-:Y:S02]  /*04c0*/  DFMA R28, R26, R26, R28 ;  /* 0x0000001a1a1c722b */ /* 0x000fe4000000001c */
[--C-:B------:R-:W-:Y:S02]  /*04d0*/  DFMA R32, R36, -R36, R42.reuse ;  /* 0x800000242420722b */ /* 0x100fe4000000002a */
[----:B------:R-:W-:Y:S01]  /*04e0*/  DADD R26, R24, R42 ;  /* 0x00000000181a7229 */ /* 0x000fe2000000002a */
[----:B-1----:R-:W-:Y:S02]  /*04f0*/  VIADD R35, R41, 0xfff00000 ;  /* 0xfff0000029237836 */ /* 0x002fe40000000000 */
[----:B------:R-:W-:-:S05]  /*0500*/  IMAD.MOV.U32 R34, RZ, RZ, R40 ;  /* 0x000000ffff227224 */ /* 0x000fca00078e0028 */
[----:B------:R-:W-:Y:S02]  /*0510*/  DADD R26, -R28, R26 ;  /* 0x000000001c1a7229 */ /* 0x000fe4000000011a */
[----:B------:R-:W-:Y:S01]  /*0520*/  DFMA R28, R32, R34, R36 ;  /* 0x00000022201c722b */ /* 0x000fe20000000024 */
[----:B------:R-:W-:Y:S10]  /*0530*/  @!P0 BRA `(.L_x_2) ;  /* 0x0000000000188947 */ /* 0x000ff40003800000 */
[----:B------:R-:W-:Y:S01]  /*0540*/  IMAD.MOV.U32 R34, RZ, RZ, R40 ;  /* 0x000000ffff227224 */ /* 0x000fe200078e0028 */
[----:B------:R-:W-:Y:S01]  /*0550*/  MOV R40, 0x580 ;  /* 0x0000058000287802 */ /* 0x000fe20000000f00 */
[----:B------:R-:W-:-:S07]  /*0560*/  IMAD.MOV.U32 R31, RZ, RZ, R43 ;  /* 0x000000ffff1f7224 */ /* 0x000fce00078e002b */
[----:B-----5:R-:W-:Y:S05]  /*0570*/  CALL.REL.NOINC `($__internal_1_$__cuda_sm20_dsqrt_rn_f64_mediumpath_v1) ;  /* 0x0000001c00707944 */ /* 0x020fea0003c00000 */
[----:B------:R-:W-:Y:S01]  /*0580*/  MOV R28, R32 ;  /* 0x00000020001c7202 */ /* 0x000fe20000000f00 */
[----:B------:R-:W-:-:S07]  /*0590*/  IMAD.MOV.U32 R29, RZ, RZ, R33 ;  /* 0x000000ffff1d7224 */ /* 0x000fce00078e0021 */
.L_x_2:
[----:B------:R-:W-:Y:S05]  /*05a0*/  BSYNC.RECONVERGENT B0 ;  /* 0x0000000000007941 */ /* 0x000fea0003800200 */
.L_x_1:
[----:B------:R-:W0:Y:S01]  /*05b0*/  MUFU.RSQ64H R31, R25 ;  /* 0x00000019001f7308 */ /* 0x000e220000001c00 */
[----:B------:R-:W-:Y:S01]  /*05c0*/  VIADD R30, R25, 0xfcb00000 ;  /* 0xfcb00000191e7836 */ /* 0x000fe20000000000 */
[----:B------:R-:W-:Y:S01]  /*05d0*/  BSSY.RECONVERGENT B0, `(.L_x_3) ;  /* 0x0000017000007945 */ /* 0x000fe20003800200 */
[----:B------:R-:W-:Y:S01]  /*05e0*/  IMAD.MOV.U32 R40, RZ, RZ, 0x0 ;  /* 0x00000000ff287424 */ /* 0x000fe200078e00ff */
[----:B------:R-:W-:Y:S01]  /*05f0*/  DADD R28, R28, R28 ;  /* 0x000000001c1c7229 */ /* 0x000fe2000000001c */
[----:B------:R-:W-:Y:S01]  /*0600*/  IMAD.MOV.U32 R41, RZ, RZ, 0x3fd80000 ;  /* 0x3fd80000ff297424 */ /* 0x000fe200078e00ff */
[----:B------:R-:W-:Y:S01]  /*0610*/  ISETP.GE.U32.AND P0, PT, R30, 0x7ca00000, PT ;  /* 0x7ca000001e00780c */ /* 0x000fe20003f06070 */
[----:B0-----:R-:W-:-:S08]  /*0620*/  DMUL R32, R30, R30 ;  /* 0x0000001e1e207228 */ /* 0x001fd00000000000 */
[----:B------:R-:W-:-:S08]  /*0630*/  DFMA R32, R24, -R32, 1 ;  /* 0x3ff000001820742b */ /* 0x000fd00000000820 */
[----:B------:R-:W-:Y:S02]  /*0640*/  DFMA R40, R32, R40, 0.5 ;  /* 0x3fe000002028742b */ /* 0x000fe40000000028 */
[----:B------:R-:W-:-:S08]  /*0650*/  DMUL R32, R30, R32 ;  /* 0x000000201e207228 */ /* 0x000fd00000000000 */
[----:B------:R-:W-:-:S08]  /*0660*/  DFMA R40, R40, R32, R30 ;  /* 0x000000202828722b */ /* 0x000fd0000000001e */
[----:B------:R-:W-:Y:S02]  /*0670*/  DMUL R36, R24, R40 ;  /* 0x0000002818247228 */ /* 0x000fe40000000000 */
[----:B------:R-:W-:Y:S01]  /*0680*/  IADD3 R35, PT, PT, R41, -0x100000, RZ ;  /* 0xfff0000029237810 */ /* 0x000fe20007ffe0ff */
[----:B------:R-:W-:-:S05]  /*0690*/  IMAD.MOV.U32 R34, RZ, RZ, R40 ;  /* 0x000000ffff227224 */ /* 0x000fca00078e0028 */
[----:B------:R-:W-:-:S08]  /*06a0*/  DFMA R32, R36, -R36, R24 ;  /* 0x800000242420722b */ /* 0x000fd00000000018 */
[----:B------:R-:W-:Y:S01]  /*06b0*/  DFMA R42, R32, R34, R36 ;  /* 0x00000022202a722b */ /* 0x000fe20000000024 */
[----:B------:R-:W-:Y:S10]  /*06c0*/  @!P0 BRA `(.L_x_4) ;  /* 0x00000000001c8947 */ /* 0x000ff40003800000 */
[----:B------:R-:W-:Y:S01]  /*06d0*/  IMAD.MOV.U32 R34, RZ, RZ, R40 ;  /* 0x000000ffff227224 */ /* 0x000fe200078e0028 */
[----:B------:R-:W-:Y:S01]  /*06e0*/  MOV R40, 0x720 ;  /* 0x0000072000287802 */ /* 0x000fe20000000f00 */
[----:B------:R-:W-:Y:S02]  /*06f0*/  IMAD.MOV.U32 R42, RZ, RZ, R24 ;  /* 0x000000ffff2a7224 */ /* 0x000fe400078e0018 */
[----:B------:R-:W-:-:S07]  /*0700*/  IMAD.MOV.U32 R31, RZ, RZ, R25 ;  /* 0x000000ffff1f7224 */ /* 0x000fce00078e0019 */
[----:B-----5:R-:W-:Y:S05]  /*0710*/  CALL.REL.NOINC `($__internal_1_$__cuda_sm20_dsqrt_rn_f64_mediumpath_v1) ;  /* 0x0000001c00087944 */ /* 0x020fea0003c00000 */
[----:B------:R-:W-:Y:S01]  /*0720*/  MOV R42, R32 ;  /* 0x00000020002a7202 */ /* 0x000fe20000000f00 */
[----:B------:R-:W-:-:S07]  /*0730*/  IMAD.MOV.U32 R43, RZ, RZ, R33 ;  /* 0x000000ffff2b7224 */ /* 0x000fce00078e0021 */
.L_x_4:
[----:B------:R-:W-:Y:S05]  /*0740*/  BSYNC.RECONVERGENT B0 ;  /* 0x0000000000007941 */ /* 0x000fea0003800200 */
.L_x_3:
[----:B------:R-:W-:Y:S01]  /*0750*/  DMUL R42, R28, R42 ;  /* 0x0000002a1c2a7228 */ /* 0x000fe20000000000 */
[----:B------:R-:W-:Y:S01]  /*0760*/  IMAD.MOV.U32 R24, RZ, RZ, 0x1 ;  /* 0x00000001ff187424 */ /* 0x000fe200078e00ff */
[----:B------:R-:W-:Y:S01]  /*0770*/  FSETP.GEU.AND P1, PT, |R27|, 6.5827683646048100446e-37, PT ;  /* 0x036000001b00780b */ /* 0x000fe20003f2e200 */
[----:B------:R-:W-:Y:S03]  /*0780*/  BSSY.RECONVERGENT B0, `(.L_x_5) ;  /* 0x0000015000007945 */ /* 0x000fe60003800200 */
[----:B------:R-:W0:Y:S02]  /*0790*/  MUFU.RCP64H R25, R43 ;  /* 0x0000002b00197308 */ /* 0x000e240000001800 */
[----:B0-----:R-:W-:-:S08]  /*07a0*/  DFMA R28, -R42, R24, 1 ;  /* 0x3ff000002a1c742b */ /* 0x001fd00000000118 */
[----:B------:R-:W-:-:S08]  /*07b0*/  DFMA R28, R28, R28, R28 ;  /* 0x0000001c1c1c722b */ /* 0x000fd0000000001c */
[----:B------:R-:W-:-:S08]  /*07c0*/  DFMA R28, R24, R28, R24 ;  /* 0x0000001c181c722b */ /* 0x000fd00000000018 */
[----:B------:R-:W-:-:S08]  /*07d0*/  DFMA R24, -R42, R28, 1 ;  /* 0x3ff000002a18742b */ /* 0x000fd0000000011c */
[----:B------:R-:W-:-:S08]  /*07e0*/  DFMA R24, R28, R24, R28 ;  /* 0x000000181c18722b */ /* 0x000fd0000000001c */
[----:B------:R-:W-:-:S08]  /*07f0*/  DMUL R28, R26, R24 ;  /* 0x000000181a1c7228 */ /* 0x000fd00000000000 */
[----:B------:R-:W-:-:S08]  /*0800*/  DFMA R30, -R42, R28, R26 ;  /* 0x0000001c2a1e722b */ /* 0x000fd0000000011a */
[----:B------:R-:W-:-:S10]  /*0810*/  DFMA R24, R24, R30, R28 ;  /* 0x0000001e1818722b */ /* 0x000fd4000000001c */
[----:B------:R-:W-:-:S05]  /*0820*/  FFMA R28, RZ, R43, R25 ;  /* 0x0000002bff1c7223 */ /* 0x000fca0000000019 */
[----:B------:R-:W-:-:S13]  /*0830*/  FSETP.GT.AND P0, PT, |R28|, 1.469367938527859385e-39, PT ;  /* 0x001000001c00780b */ /* 0x000fda0003f04200 */
[----:B------:R-:W-:Y:S05]  /*0840*/  @P0 BRA P1, `(.L_x_6) ;  /* 0x0000000000200947 */ /* 0x000fea0000800000 */
[----:B------:R-:W-:Y:S01]  /*0850*/  IMAD.MOV.U32 R28, RZ, RZ, R26 ;  /* 0x000000ffff1c7224 */ /* 0x000fe200078e001a */
[----:B------:R-:W-:Y:S01]  /*0860*/  MOV R26, R42 ;  /* 0x0000002a001a7202 */ /* 0x000fe20000000f00 */
[----:B------:R-:W-:Y:S01]  /*0870*/  IMAD.MOV.U32 R29, RZ, RZ, R27 ;  /* 0x000000ffff1d7224 */ /* 0x000fe200078e001b */
[----:B------:R-:W-:Y:S01]  /*0880*/  MOV R40, 0x8b0 ;  /* 0x000008b000287802 */ /* 0x000fe20000000f00 */
[----:B------:R-:W-:-:S07]  /*0890*/  IMAD.MOV.U32 R27, RZ, RZ, R43 ;  /* 0x000000ffff1b7224 */ /* 0x000fce00078e002b */
[----:B-----5:R-:W-:Y:S05]  /*08a0*/  CALL.REL.NOINC `($__internal_0_$__cuda_sm20_div_rn_f64_full) ;  /* 0x00000014003c7944 */ /* 0x020fea0003c00000 */
[----:B------:R-:W-:Y:S02]  /*08b0*/  IMAD.MOV.U32 R24, RZ, RZ, R30 ;  /* 0x000000ffff187224 */ /* 0x000fe400078e001e */
[----:B------:R-:W-:-:S07]  /*08c0*/  IMAD.MOV.U32 R25, RZ, RZ, R31 ;  /* 0x000000ffff197224 */ /* 0x000fce00078e001f */
.L_x_6:
[----:B------:R-:W-:Y:S05]  /*08d0*/  BSYNC.RECONVERGENT B0 ;  /* 0x0000000000007941 */ /* 0x000fea0003800200 */
.L_x_5:
[C---:B------:R-:W-:Y:S01]  /*08e0*/  DSETP.GEU.AND P1, PT, R24.reuse, -1, PT ;  /* 0xbff000001800742a */ /* 0x040fe20003f2e000 */
[----:B------:R-:W-:Y:S01]  /*08f0*/  IMAD.MOV.U32 R28, RZ, RZ, 0x1 ;  /* 0x00000001ff1c7424 */ /* 0x000fe200078e00ff */
[----:B------:R-:W-:Y:S01]  /*0900*/  DSETP.GT.AND P0, PT, R24, 1, PT ;  /* 0x3ff000001800742a */ /* 0x000fe20003f04000 */
[----:B------:R-:W-:Y:S03]  /*0910*/  BSSY.RECONVERGENT B0, `(.L_x_7) ;  /* 0x0000018000007945 */ /* 0x000fe60003800200 */
[----:B------:R-:W-:Y:S02]  /*0920*/  FSEL R24, R24, RZ, P1 ;  /* 0x000000ff18187208 */ /* 0x000fe40000800000 */
[----:B------:R-:W-:Y:S02]  /*0930*/  FSEL R25, R25, -1.875, P1 ;  /* 0xbff0000019197808 */ /* 0x000fe40000800000 */
[----:B------:R-:W-:-:S02]  /*0940*/  FSEL R24, R24, RZ, !P0 ;  /* 0x000000ff18187208 */ /* 0x000fc40004000000 */
[----:B------:R-:W-:-:S06]  /*0950*/  FSEL R25, R25, 1.875, !P0 ;  /* 0x3ff0000019197808 */ /* 0x000fcc0004000000 */
[----:B------:R-:W-:-:S06]  /*0960*/  DADD R26, R24, 1 ;  /* 0x3ff00000181a7429 */ /* 0x000fcc0000000000 */
[----:B------:R-:W0:Y:S02]  /*0970*/  MUFU.RCP64H R29, R27 ;  /* 0x0000001b001d7308 */ /* 0x000e240000001800 */
[----:B0-----:R-:W-:-:S08]  /*0980*/  DFMA R30, -R26, R28, 1 ;  /* 0x3ff000001a1e742b */ /* 0x001fd0000000011c */
[----:B------:R-:W-:-:S08]  /*0990*/  DFMA R30, R30, R30, R30 ;  /* 0x0000001e1e1e722b */ /* 0x000fd0000000001e */
[----:B------:R-:W-:Y:S02]  /*09a0*/  DFMA R30, R28, R30, R28 ;  /* 0x0000001e1c1e722b */ /* 0x000fe4000000001c */
[----:B------:R-:W-:-:S06]  /*09b0*/  DADD R28, -R24, 1 ;  /* 0x3ff00000181c7429 */ /* 0x000fcc0000000100 */
[----:B------:R-:W-:-:S04]  /*09c0*/  DFMA R32, -R26, R30, 1 ;  /* 0x3ff000001a20742b */ /* 0x000fc8000000011e */
[----:B------:R-:W-:-:S04]  /*09d0*/  FSETP.GEU.AND P1, PT, |R29|, 6.5827683646048100446e-37, PT ;  /* 0x036000001d00780b */ /* 0x000fc80003f2e200 */
[----:B------:R-:W-:-:S08]  /*09e0*/  DFMA R32, R30, R32, R30 ;  /* 0x000000201e20722b */ /* 0x000fd0000000001e */
[----:B------:R-:W-:-:S08]  /*09f0*/  DMUL R42, R28, R32 ;  /* 0x000000201c2a7228 */ /* 0x000fd00000000000 */
[----:B------:R-:W-:-:S08]  /*0a00*/  DFMA R24, -R26, R42, R28 ;  /* 0x0000002a1a18722b */ /* 0x000fd0000000011c */
[----:B------:R-:W-:-:S10]  /*0a10*/  DFMA R42, R32, R24, R42 ;  /* 0x00000018202a722b */ /* 0x000fd4000000002a */
[----:B------:R-:W-:-:S05]  /*0a20*/  FFMA R24, RZ, R27, R43 ;  /* 0x0000001bff187223 */ /* 0x000fca000000002b */
[----:B------:R-:W-:-:S13]  /*0a30*/  FSETP.GT.AND P0, PT, |R24|, 1.469367938527859385e-39, PT ;  /* 0x001000001800780b */ /* 0x000fda0003f04200 */
[----:B------:R-:W-:Y:S05]  /*0a40*/  @P0 BRA P1, `(.L_x_8) ;  /* 0x0000000000100947 */ /* 0x000fea0000800000 */
[----:B------:R-:W-:-:S07]  /*0a50*/  MOV R40, 0xa70 ;  /* 0x00000a7000287802 */ /* 0x000fce0000000f00 */
[----:B-----5:R-:W-:Y:S05]  /*0a60*/  CALL.REL.NOINC `($__internal_0_$__cuda_sm20_div_rn_f64_full) ;  /* 0x0000001000cc7944 */ /* 0x020fea0003c00000 */
[----:B------:R-:W-:Y:S01]  /*0a70*/  MOV R42, R30 ;  /* 0x0000001e002a7202 */ /* 0x000fe20000000f00 */
[----:B------:R-:W-:-:S07]  /*0a80*/  IMAD.MOV.U32 R43, RZ, RZ, R31 ;  /* 0x000000ffff2b7224 */ /* 0x000fce00078e001f */
.L_x_8:
[----:B------:R-:W-:Y:S05]  /*0a90*/  BSYNC.RECONVERGENT B0 ;  /* 0x0000000000007941 */ /* 0x000fea0003800200 */
.L_x_7:
[----:B------:R-:W0:Y:S01]  /*0aa0*/  MUFU.RSQ64H R31, R43 ;  /* 0x0000002b001f7308 */ /* 0x000e220000001c00 */
[----:B------:R-:W-:Y:S01]  /*0ab0*/  VIADD R30, R43, 0xfcb00000 ;  /* 0xfcb000002b1e7836 */ /* 0x000fe20000000000 */
[----:B------:R-:W-:Y:S01]  /*0ac0*/  BSSY.RECONVERGENT B0, `(.L_x_9) ;  /* 0x0000015000007945 */ /* 0x000fe20003800200 */
[----:B------:R-:W-:Y:S02]  /*0ad0*/  IMAD.MOV.U32 R26, RZ, RZ, 0x0 ;  /* 0x00000000ff1a7424 */ /* 0x000fe400078e00ff */
[----:B------:R-:W-:Y:S01]  /*0ae0*/  IMAD.MOV.U32 R27, RZ, RZ, 0x3fd80000 ;  /* 0x3fd80000ff1b7424 */ /* 0x000fe200078e00ff */
[----:B------:R-:W-:Y:S01]  /*0af0*/  ISETP.GE.U32.AND P0, PT, R30, 0x7ca00000, PT ;  /* 0x7ca000001e00780c */ /* 0x000fe20003f06070 */
[----:B0-----:R-:W-:-:S08]  /*0b00*/  DMUL R24, R30, R30 ;  /* 0x0000001e1e187228 */ /* 0x001fd00000000000 */
[----:B------:R-:W-:-:S08]  /*0b10*/  DFMA R24, -R24, R42, 1 ;  /* 0x3ff000001818742b */ /* 0x000fd0000000012a */
        /* <DEDUP_REMOVED lines=15> */
.L_x_10:
[----:B------:R-:W-:Y:S05]  /*0c10*/  BSYNC.RECONVERGENT B0 ;  /* 0x0000000000007941 */ /* 0x000fea0003800200 */
.L_x_9:
[----:B------:R-:W-:Y:S01]  /*0c20*/  DADD R26, R20, -R16 ;  /* 0x00000000141a7229 */ /* 0x000fe20000000810 */
[----:B-----5:R-:W0:Y:S01]  /*0c30*/  I2F.F64.U32 R28, R0 ;  /* 0x00000000001c7312 */ /* 0x020e220000201800 */
[----:B------:R-:W-:Y:S01]  /*0c40*/  DADD R42, R22, -R18 ;  /* 0x00000000162a7229 */ /* 0x000fe20000000812 */
[----:B------:R-:W-:Y:S01]  /*0c50*/  IMAD.MOV.U32 R32, RZ, RZ, 0x0 ;  /* 0x00000000ff207424 */ /* 0x000fe200078e00ff */
[----:B------:R-:W-:Y:S01]  /*0c60*/  MOV R33, 0x3fd80000 ;  /* 0x3fd8000000217802 */ /* 0x000fe20000000f00 */
[----:B------:R-:W-:Y:S03]  /*0c70*/  BSSY.RECONVERGENT B0, `(.L_x_11) ;  /* 0x0000022000007945 */ /* 0x000fe60003800200 */
[----:B------:R-:W-:-:S08]  /*0c80*/  DMUL R26, R26, R26 ;  /* 0x0000001a1a1a7228 */ /* 0x000fd00000000000 */
[----:B------:R-:W-:Y:S02]  /*0c90*/  DFMA R42, R42, R42, R26 ;  /* 0x0000002a2a2a722b */ /* 0x000fe4000000001a */
[----:B------:R-:W1:Y:S01]  /*0ca0*/  I2F.F64.U32 R26, R2 ;  /* 0x00000002001a7312 */ /* 0x000e620000201800 */
[--C-:B0-----:R-:W-:Y:S02]  /*0cb0*/  DADD R34, R16, -R28.reuse ;  /* 0x0000000010227229 */ /* 0x101fe4000000081c */
[----:B------:R-:W-:-:S05]  /*0cc0*/  DADD R20, R20, -R28 ;  /* 0x0000000014147229 */ /* 0x000fca000000081c */
[----:B------:R-:W0:Y:S01]  /*0cd0*/  MUFU.RSQ64H R31, R43 ;  /* 0x0000002b001f7308 */ /* 0x000e220000001c00 */
[----:B------:R-:W-:Y:S01]  /*0ce0*/  VIADD R30, R43, 0xfcb00000 ;  /* 0xfcb000002b1e7836 */ /* 0x000fe20000000000 */
[----:B------:R-:W-:-:S04]  /*0cf0*/  DMUL R34, R34, R34 ;  /* 0x0000002222227228 */ /* 0x000fc80000000000 */
[----:B------:R-:W-:Y:S01]  /*0d00*/  ISETP.GE.U32.AND P0, PT, R30, 0x7ca00000, PT ;  /* 0x7ca000001e00780c */ /* 0x000fe20003f06070 */
[--C-:B-1----:R-:W-:Y:S02]  /*0d10*/  DADD R18, R18, -R26.reuse ;  /* 0x0000000012127229 */ /* 0x102fe4000000081a */
[----:B------:R-:W-:Y:S02]  /*0d20*/  DADD R22, R22, -R26 ;  /* 0x0000000016167229 */ /* 0x000fe4000000081a */
[----:B------:R-:W-:-:S04]  /*0d30*/  DMUL R26, R20, R20 ;  /* 0x00000014141a7228 */ /* 0x000fc80000000000 */
[----:B------:R-:W-:Y:S02]  /*0d40*/  DFMA R20, R18, R18, R34 ;  /* 0x000000121214722b */ /* 0x000fe40000000022 */
[----:B0-----:R-:W-:Y:S02]  /*0d50*/  DMUL R36, R30, R30 ;  /* 0x0000001e1e247228 */ /* 0x001fe40000000000 */
[----:B------:R-:W-:-:S04]  /*0d60*/  DFMA R18, R22, R22, R26 ;  /* 0x000000161612722b */ /* 0x000fc8000000001a */
[----:B------:R-:W-:Y:S02]  /*0d70*/  DADD R22, R20, R42 ;  /* 0x0000000014167229 */ /* 0x000fe4000000002a */
[----:B------:R-:W-:-:S06]  /*0d80*/  DFMA R36, R42, -R36, 1 ;  /* 0x3ff000002a24742b */ /* 0x000fcc0000000824 */
[----:B------:R-:W-:Y:S02]  /*0d90*/  DADD R18, -R18, R22 ;  /* 0x0000000012127229 */ /* 0x000fe40000000116 */
[----:B------:R-:W-:Y:S02]  /*0da0*/  DFMA R32, R36, R32, 0.5 ;  /* 0x3fe000002420742b */ /* 0x000fe40000000020 */
[----:B------:R-:W-:-:S08]  /*0db0*/  DMUL R16, R30, R36 ;  /* 0x000000241e107228 */ /* 0x000fd00000000000 */
[----:B------:R-:W-:-:S08]  /*0dc0*/  DFMA R16, R32, R16, R30 ;  /* 0x000000102010722b */ /* 0x000fd0000000001e */
[----:B------:R-:W-:Y:S02]  /*0dd0*/  DMUL R36, R42, R16 ;  /* 0x000000102a247228 */ /* 0x000fe40000000000 */
[----:B------:R-:W-:Y:S02]  /*0de0*/  VIADD R35, R17, 0xfff00000 ;  /* 0xfff0000011237836 */ /* 0x000fe40000000000 */
[----:B------:R-:W-:-:S04]  /*0df0*/  IMAD.MOV.U32 R34, RZ, RZ, R16 ;  /* 0x000000ffff227224 */ /* 0x000fc800078e0010 */
[----:B------:R-:W-:-:S08]  /*0e00*/  DFMA R32, R36, -R36, R42 ;  /* 0x800000242420722b */ /* 0x000fd0000000002a */
[----:B------:R-:W-:Y:S01]  /*0e10*/  DFMA R22, R32, R34, R36 ;  /* 0x000000222016722b */ /* 0x000fe20000000024 */
[----:B------:R-:W-:Y:S10]  /*0e20*/  @!P0 BRA `(.L_x_12) ;  /* 0x0000000000188947 */ /* 0x000ff40003800000 */
[----:B------:R-:W-:Y:S01]  /*0e30*/  IMAD.MOV.U32 R34, RZ, RZ, R16 ;  /* 0x000000ffff227224 */ /* 0x000fe200078e0010 */
[----:B------:R-:W-:Y:S02]  /*0e40*/  MOV R31, R43 ;  /* 0x0000002b001f7202 */ /* 0x000fe40000000f00 */
[----:B------:R-:W-:-:S07]  /*0e50*/  MOV R40, 0xe70 ;  /* 0x00000e7000287802 */ /* 0x000fce0000000f00 */
[----:B------:R-:W-:Y:S05]  /*0e60*/  CALL.REL.NOINC `($__internal_1_$__cuda_sm20_dsqrt_rn_f64_mediumpath_v1) ;  /* 0x0000001400347944 */ /* 0x000fea0003c00000 */
[----:B------:R-:W-:Y:S02]  /*0e70*/  IMAD.MOV.U32 R22, RZ, RZ, R32 ;  /* 0x000000ffff167224 */ /* 0x000fe400078e0020 */
[----:B------:R-:W-:-:S07]  /*0e80*/  IMAD.MOV.U32 R23, RZ, RZ, R33 ;  /* 0x000000ffff177224 */ /* 0x000fce00078e0021 */
.L_x_12:
[----:B------:R-:W-:Y:S05]  /*0e90*/  BSYNC.RECONVERGENT B0 ;  /* 0x0000000000007941 */ /* 0x000fea0003800200 */
.L_x_11:
[----:B------:R-:W0:Y:S01]  /*0ea0*/  MUFU.RSQ64H R31, R21 ;  /* 0x00000015001f7308 */ /* 0x000e220000001c00 */
[----:B------:R-:W-:Y:S01]  /*0eb0*/  VIADD R30, R21, 0xfcb00000 ;  /* 0xfcb00000151e7836 */ /* 0x000fe20000000000 */
[----:B------:R-:W-:Y:S01]  /*0ec0*/  MOV R26, 0x0 ;  /* 0x00000000001a7802 */ /* 0x000fe20000000f00 */
[----:B------:R-:W-:Y:S01]  /*0ed0*/  IMAD.MOV.U32 R27, RZ, RZ, 0x3fd80000 ;  /* 0x3fd80000ff1b7424 */ /* 0x000fe200078e00ff */
[----:B------:R-:W-:Y:S02]  /*0ee0*/  BSSY.RECONVERGENT B0, `(.L_x_13) ;  /* 0x0000015000007945 */ /* 0x000fe40003800200 */
[----:B------:R-:W-:Y:S01]  /*0ef0*/  ISETP.GE.U32.AND P0, PT, R30, 0x7ca00000, PT ;  /* 0x7ca000001e00780c */ /* 0x000fe20003f06070 */
[----:B0-----:R-:W-:-:S08]  /*0f00*/  DMUL R16, R30, R30 ;  /* 0x0000001e1e107228 */ /* 0x001fd00000000000 */
[----:B------:R-:W-:-:S08]  /*0f10*/  DFMA R16, R20, -R16, 1 ;  /* 0x3ff000001410742b */ /* 0x000fd00000000810 */
[----:B------:R-:W-:Y:S02]  /*0f20*/  DFMA R26, R16, R26, 0.5 ;  /* 0x3fe00000101a742b */ /* 0x000fe4000000001a */
[----:B------:R-:W-:-:S08]  /*0f30*/  DMUL R16, R30, R16 ;  /* 0x000000101e107228 */ /* 0x000fd00000000000 */
[----:B------:R-:W-:Y:S02]  /*0f40*/  DFMA R28, R26, R16, R30 ;  /* 0x000000101a1c722b */ /* 0x000fe4000000001e */
[----:B------:R-:W-:-:S06]  /*0f50*/  DADD R16, R22, R22 ;  /* 0x0000000016107229 */ /* 0x000fcc0000000016 */
[----:B------:R-:W-:Y:S02]  /*0f60*/  DMUL R36, R20, R28 ;  /* 0x0000001c14247228 */ /* 0x000fe40000000000 */
[----:B------:R-:W-:Y:S02]  /*0f70*/  VIADD R35, R29, 0xfff00000 ;  /* 0xfff000001d237836 */ /* 0x000fe40000000000 */
[----:B------:R-:W-:-:S04]  /*0f80*/  IMAD.MOV.U32 R34, RZ, RZ, R28 ;  /* 0x000000ffff227224 */ /* 0x000fc800078e001c */
[----:B------:R-:W-:-:S08]  /*0f90*/  DFMA R32, R36, -R36, R20 ;  /* 0x800000242420722b */ /* 0x000fd00000000014 */
[----:B------:R-:W-:Y:S01]  /*0fa0*/  DFMA R26, R32, R34, R36 ;  /* 0x00000022201a722b */ /* 0x000fe20000000024 */
[----:B------:R-:W-:Y:S10]  /*0fb0*/  @!P0 BRA `(.L_x_14) ;  /* 0x00000000001c8947 */ /* 0x000ff40003800000 */
[----:B------:R-:W-:Y:S01]  /*0fc0*/  MOV R34, R28 ;  /* 0x0000001c00227202 */ /* 0x000fe20000000f00 */
[----:B------:R-:W-:Y:S01]  /*0fd0*/  IMAD.MOV.U32 R42, RZ, RZ, R20 ;  /* 0x000000ffff2a7224 */ /* 0x000fe200078e0014 */
[----:B------:R-:W-:Y:S01]  /*0fe0*/  MOV R40, 0x1010 ;  /* 0x0000101000287802 */ /* 0x000fe20000000f00 */
[----:B------:R-:W-:-:S07]  /*0ff0*/  IMAD.MOV.U32 R31, RZ, RZ, R21 ;  /* 0x000000ffff1f7224 */ /* 0x000fce00078e0015 */
[----:B------:R-:W-:Y:S05]  /*1000*/  CALL.REL.NOINC `($__internal_1_$__cuda_sm20_dsqrt_rn_f64_mediumpath_v1) ;  /* 0x0000001000cc7944 */ /* 0x000fea0003c00000 */
[----:B------:R-:W-:Y:S01]  /*1010*/  IMAD.MOV.U32 R26, RZ, RZ, R32 ;  /* 0x000000ffff1a7224 */ /* 0x000fe200078e0020 */
[----:B------:R-:W-:-:S07]  /*1020*/  MOV R27, R33 ;  /* 0x00000021001b7202 */ /* 0x000fce0000000f00 */
.L_x_14:
[----:B------:R-:W-:Y:S05]  /*1030*/  BSYNC.RECONVERGENT B0 ;  /* 0x0000000000007941 */ /* 0x000fea0003800200 */
.L_x_13:
[----:B------:R-:W-:Y:S01]  /*1040*/  DMUL R26, R16, R26 ;  /* 0x0000001a101a7228 */ /* 0x000fe20000000000 */
[----:B------:R-:W-:Y:S01]  /*1050*/  FSETP.GEU.AND P1, PT, |R19|, 6.5827683646048100446e-37, PT ;  /* 0x036000001300780b */ /* 0x000fe20003f2e200 */
[----:B------:R-:W-:Y:S01]  /*1060*/  IMAD.MOV.U32 R16, RZ, RZ, 0x1 ;  /* 0x00000001ff107424 */ /* 0x000fe200078e00ff */
        /* <DEDUP_REMOVED lines=14> */
[----:B------:R-:W-:Y:S01]  /*1150*/  MOV R40, 0x1180 ;  /* 0x0000118000287802 */ /* 0x000fe20000000f00 */
[----:B------:R-:W-:-:S07]  /*1160*/  IMAD.MOV.U32 R29, RZ, RZ, R19 ;  /* 0x000000ffff1d7224 */ /* 0x000fce00078e0013 */
[----:B------:R-:W-:Y:S05]  /*1170*/  CALL.REL.NOINC `($__internal_0_$__cuda_sm20_div_rn_f64_full) ;  /* 0x0000000c00087944 */ /* 0x000fea0003c00000 */
[----:B------:R-:W-:Y:S01]  /*1180*/  MOV R16, R30 ;  /* 0x0000001e00107202 */ /* 0x000fe20000000f00 */
[----:B------:R-:W-:-:S07]  /*1190*/  IMAD.MOV.U32 R17, RZ, RZ, R31 ;  /* 0x000000ffff117224 */ /* 0x000fce00078e001f */
.L_x_16:
[----:B------:R-:W-:Y:S05]  /*11a0*/  BSYNC.RECONVERGENT B0 ;  /* 0x0000000000007941 */ /* 0x000fea0003800200 */
.L_x_15:
        /* <DEDUP_REMOVED lines=8> */
[C---:B------:R-:W-:Y:S02]  /*1230*/  DADD R26, R16.reuse, 1 ;  /* 0x3ff00000101a7429 */ /* 0x040fe40000000000 */
[----:B------:R-:W-:-:S04]  /*1240*/  DADD R28, -R16, 1 ;  /* 0x3ff00000101c7429 */ /* 0x000fc80000000100 */
[----:B------:R-:W0:Y:S06]  /*1250*/  MUFU.RCP64H R19, R27 ;  /* 0x0000001b00137308 */ /* 0x000e2c0000001800 */
[----:B------:R-:W-:Y:S01]  /*1260*/  FSETP.GEU.AND P1, PT, |R29|, 6.5827683646048100446e-37, PT ;  /* 0x036000001d00780b */ /* 0x000fe20003f2e200 */
        /* <DEDUP_REMOVED lines=12> */
[----:B------:R-:W-:Y:S05]  /*1330*/  CALL.REL.NOINC `($__internal_0_$__cuda_sm20_div_rn_f64_full) ;  /* 0x0000000800987944 */ /* 0x000fea0003c00000 */
.L_x_18:
[----:B------:R-:W-:Y:S05]  /*1340*/  BSYNC.RECONVERGENT B0 ;  /* 0x0000000000007941 */ /* 0x000fea0003800200 */
.L_x_17:
[----:B------:R-:W0:Y:S01]  /*1350*/  MUFU.RSQ64H R17, R31 ;  /* 0x0000001f00117308 */ /* 0x000e220000001c00 */
[----:B------:R-:W-:Y:S01]  /*1360*/  VIADD R16, R31, 0xfcb00000 ;  /* 0xfcb000001f107836 */ /* 0x000fe20000000000 */
[----:B------:R-:W-:Y:S01]  /*1370*/  MOV R20, 0x0 ;  /* 0x0000000000147802 */ /* 0x000fe20000000f00 */
[----:B------:R-:W-:Y:S01]  /*1380*/  IMAD.MOV.U32 R21, RZ, RZ, 0x3fd80000 ;  /* 0x3fd80000ff157424 */ /* 0x000fe200078e00ff */
[----:B------:R-:W-:Y:S02]  /*1390*/  BSSY.RECONVERGENT B0, `(.L_x_19) ;  /* 0x0000014000007945 */ /* 0x000fe40003800200 */
[----:B------:R-:W-:Y:S01]  /*13a0*/  ISETP.GE.U32.AND P0, PT, R16, 0x7ca00000, PT ;  /* 0x7ca000001000780c */ /* 0x000fe20003f06070 */
[----:B0-----:R-:W-:-:S08]  /*13b0*/  DMUL R18, R16, R16 ;  /* 0x0000001010127228 */ /* 0x001fd00000000000 */
[----:B------:R-:W-:-:S08]  /*13c0*/  DFMA R18, -R18, R30, 1 ;  /* 0x3ff000001212742b */ /* 0x000fd0000000011e */
        /* <DEDUP_REMOVED lines=10> */
[----:B------:R-:W-:Y:S01]  /*1470*/  MOV R34, R20 ;  /* 0x0000001400227202 */ /* 0x000fe20000000f00 */
[----:B------:R-:W-:Y:S01]  /*1480*/  IMAD.MOV.U32 R32, RZ, RZ, R18 ;  /* 0x000000ffff207224 */ /* 0x000fe200078e0012 */
[----:B------:R-:W-:Y:S01]  /*1490*/  MOV R30, R16 ;  /* 0x00000010001e7202 */ /* 0x000fe20000000f00 */
[----:B------:R-:W-:Y:S01]  /*14a0*/  IMAD.MOV.U32 R33, RZ, RZ, R19 ;  /* 0x000000ffff217224 */ /* 0x000fe200078e0013 */
[----:B------:R-:W-:-:S07]  /*14b0*/  MOV R40, 0x14d0 ;  /* 0x000014d000287802 */ /* 0x000fce0000000f00 */
[----:B------:R-:W-:Y:S05]  /*14c0*/  CALL.REL.NOINC `($__internal_1_$__cuda_sm20_dsqrt_rn_f64_mediumpath_v1) ;  /* 0x0000000c009c7944 */ /* 0x000fea0003c00000 */
.L_x_20:
[----:B------:R-:W-:Y:S05]  /*14d0*/  BSYNC.RECONVERGENT B0 ;  /* 0x0000000000007941 */ /* 0x000fea0003800200 */
.L_x_19:
[----:B------:R-:W0:Y:S01]  /*14e0*/  MUFU.RCP64H R17, R23 ;  /* 0x0000001700117308 */ /* 0x000e220000001800 */
[----:B------:R-:W-:Y:S01]  /*14f0*/  IMAD.MOV.U32 R16, RZ, RZ, 0x1 ;  /* 0x00000001ff107424 */ /* 0x000fe200078e00ff */
[----:B------:R-:W-:Y:S01]  /*1500*/  DADD R28, R32, R24 ;  /* 0x00000000201c7229 */ /* 0x000fe20000000018 */
[----:B------:R-:W-:Y:S09]  /*1510*/  BSSY.RECONVERGENT B0, `(.L_x_21) ;  /* 0x0000013000007945 */ /* 0x000ff20003800200 */
[----:B------:R-:W-:Y:S01]  /*1520*/  FSETP.GEU.AND P1, PT, |R29|, 6.5827683646048100446e-37, PT ;  /* 0x036000001d00780b */ /* 0x000fe20003f2e200 */
[----:B0-----:R-:W-:-:S08]  /*1530*/  DFMA R18, R16, -R22, 1 ;  /* 0x3ff000001012742b */ /* 0x001fd00000000816 */
[----:B------:R-:W-:-:S08]  /*1540*/  DFMA R18, R18, R18, R18 ;  /* 0x000000121212722b */ /* 0x000fd00000000012 */
[----:B------:R-:W-:-:S08]  /*1550*/  DFMA R18, R16, R18, R16 ;  /* 0x000000121012722b */ /* 0x000fd00000000010 */
[----:B------:R-:W-:-:S08]  /*1560*/  DFMA R16, R18, -R22, 1 ;  /* 0x3ff000001210742b */ /* 0x000fd00000000816 */
[----:B------:R-:W-:-:S08]  /*1570*/  DFMA R16, R18, R16, R18 ;  /* 0x000000101210722b */ /* 0x000fd00000000012 */
[----:B------:R-:W-:-:S08]  /*1580*/  DMUL R18, R28, R16 ;  /* 0x000000101c127228 */ /* 0x000fd00000000000 */
[----:B------:R-:W-:-:S08]  /*1590*/  DFMA R20, R18, -R22, R28 ;  /* 0x800000161214722b */ /* 0x000fd0000000001c */
        /* <DEDUP_REMOVED lines=10> */
.L_x_22:
[----:B------:R-:W-:Y:S05]  /*1640*/  BSYNC.RECONVERGENT B0 ;  /* 0x0000000000007941 */ /* 0x000fea0003800200 */
.L_x_21:
[----:B------:R-:W0:Y:S08]  /*1650*/  LDC.64 R18, c[0x0][0x3a0] ;  /* 0x0000e800ff127b82 */ /* 0x000e300000000a00 */
[----:B------:R-:W1:Y:S08]  /*1660*/  LDC.64 R20, c[0x0][0x3a8] ;  /* 0x0000ea00ff147b82 */ /* 0x000e700000000a00 */
[----:B------:R-:W2:Y:S01]  /*1670*/  LDC.64 R22, c[0x0][0x3b0] ;  /* 0x0000ec00ff167b82 */ /* 0x000ea20000000a00 */
[----:B0-----:R-:W-:-:S06]  /*1680*/  IMAD.WIDE.U32 R18, R3, 0x8, R18 ;  /* 0x0000000803127825 */ /* 0x001fcc00078e0012 */
[----:B------:R-:W3:Y:S01]  /*1690*/  LDG.E.64 R18, desc[UR6][R18.64] ;  /* 0x0000000612127981 */ /* 0x000ee2000c1e1b00 */
[----:B-1----:R-:W-:-:S06]  /*16a0*/  IMAD.WIDE.U32 R20, R3, 0x8, R20 ;  /* 0x0000000803147825 */ /* 0x002fcc00078e0014 */
[----:B------:R-:W4:Y:S01]  /*16b0*/  LDG.E.64 R20, desc[UR6][R20.64] ;  /* 0x0000000614147981 */ /* 0x000f22000c1e1b00 */
[----:B--2---:R-:W-:-:S06]  /*16c0*/  IMAD.WIDE.U32 R22, R3, 0x8, R22 ;  /* 0x0000000803167825 */ /* 0x004fcc00078e0016 */
[----:B------:R-:W2:Y:S01]  /*16d0*/  LDG.E.64 R22, desc[UR6][R22.64] ;  /* 0x0000000616167981 */ /* 0x000ea2000c1e1b00 */
[----:B------:R-:W-:-:S05]  /*16e0*/  VIADD R3, R3, 0x1 ;  /* 0x0000000103037836 */ /* 0x000fca0000000000 */
[----:B------:R-:W-:Y:S01]  /*16f0*/  ISETP.NE.AND P0, PT, R3, UR4, PT ;  /* 0x0000000403007c0c */ /* 0x000fe2000bf05270 */
[----:B------:R-:W-:Y:S02]  /*1700*/  DADD R14, R16, R14 ;  /* 0x00000000100e7229 */ /* 0x000fe4000000000e */
[-C--:B---3--:R-:W-:Y:S02]  /*1710*/  DFMA R12, R18, R16.reuse, R12 ;  /* 0x00000010120c722b */ /* 0x088fe4000000000c */
[-C--:B----4-:R-:W-:Y:S02]  /*1720*/  DFMA R10, R20, R16.reuse, R10 ;  /* 0x00000010140a722b */ /* 0x090fe4000000000a */
[----:B--2---:R-:W-:-:S06]  /*1730*/  DFMA R8, R22, R16, R8 ;  /* 0x000000101608722b */ /* 0x004fcc0000000008 */
[----:B------:R-:W-:Y:S05]  /*1740*/  @P0 BRA `(.L_x_23) ;  /* 0xffffffe800980947 */ /* 0x000fea000383ffff */
[----:B------:R-:W0:Y:S01]  /*1750*/  MUFU.RCP64H R3, R15 ;  /* 0x0000000f00037308 */ /* 0x000e220000001800 */
[----:B------:R-:W-:Y:S01]  /*1760*/  IMAD.MOV.U32 R2, RZ, RZ, 0x1 ;  /* 0x00000001ff027424 */ /* 0x000fe200078e00ff */
[----:B------:R-:W-:Y:S01]  /*1770*/  FSETP.GEU.AND P1, PT, |R13|, 6.5827683646048100446e-37, PT ;  /* 0x036000000d00780b */ /* 0x000fe20003f2e200 */
[----:B------:R-:W-:Y:S04]  /*1780*/  BSSY.RECONVERGENT B0, `(.L_x_24) ;  /* 0x0000014000007945 */ /* 0x000fe80003800200 */
        /* <DEDUP_REMOVED lines=11> */
[----:B------:R-:W-:Y:S01]  /*1840*/  MOV R28, R12 ;  /* 0x0000000c001c7202 */ /* 0x000fe20000000f00 */
[----:B------:R-:W-:Y:S01]  /*1850*/  IMAD.MOV.U32 R29, RZ, RZ, R13 ;  /* 0x000000ffff1d7224 */ /* 0x000fe200078e000d */
[----:B------:R-:W-:Y:S01]  /*1860*/  MOV R40, 0x18a0 ;  /* 0x000018a000287802 */ /* 0x000fe20000000f00 */
[----:B------:R-:W-:Y:S02]  /*1870*/  IMAD.MOV.U32 R26, RZ, RZ, R14 ;  /* 0x000000ffff1a7224 */ /* 0x000fe400078e000e */
[----:B------:R-:W-:-:S07]  /*1880*/  IMAD.MOV.U32 R27, RZ, RZ, R15 ;  /* 0x000000ffff1b7224 */ /* 0x000fce00078e000f */
[----:B------:R-:W-:Y:S05]  /*1890*/  CALL.REL.NOINC `($__internal_0_$__cuda_sm20_div_rn_f64_full) ;  /* 0x0000000400407944 */ /* 0x000fea0003c00000 */
[----:B------:R-:W-:Y:S01]  /*18a0*/  MOV R2, R30 ;  /* 0x0000001e00027202 */ /* 0x000fe20000000f00 */
[----:B------:R-:W-:-:S07]  /*18b0*/  IMAD.MOV.U32 R3, RZ, RZ, R31 ;  /* 0x000000ffff037224 */ /* 0x000fce00078e001f */
.L_x_25:
[----:B------:R-:W-:Y:S05]  /*18c0*/  BSYNC.RECONVERGENT B0 ;  /* 0x0000000000007941 */ /* 0x000fea0003800200 */
.L_x_24:
[----:B------:R-:W0:Y:S01]  /*18d0*/  MUFU.RCP64H R5, R15 ;  /* 0x0000000f00057308 */ /* 0x000e220000001800 */
[----:B------:R-:W-:Y:S01]  /*18e0*/  IMAD.MOV.U32 R4, RZ, RZ, 0x1 ;  /* 0x00000001ff047424 */ /* 0x000fe200078e00ff */
[----:B------:R-:W-:Y:S01]  /*18f0*/  FSETP.GEU.AND P1, PT, |R11|, 6.5827683646048100446e-37, PT ;  /* 0x036000000b00780b */ /* 0x000fe20003f2e200 */
[----:B------:R-:W-:Y:S04]  /*1900*/  BSSY.RECONVERGENT B0, `(.L_x_26) ;  /* 0x0000017000007945 */ /* 0x000fe80003800200 */
[----:B0-----:R-:W-:-:S08]  /*1910*/  DFMA R12, -R14, R4, 1 ;  /* 0x3ff000000e0c742b */ /* 0x001fd00000000104 */
[----:B------:R-:W-:-:S08]  /*1920*/  DFMA R12, R12, R12, R12 ;  /* 0x0000000c0c0c722b */ /* 0x000fd0000000000c */
[----:B------:R-:W-:Y:S02]  /*1930*/  DFMA R4, R4, R12, R4 ;  /* 0x0000000c0404722b */ /* 0x000fe40000000004 */
[----:B------:R-:W0:Y:S06]  /*1940*/  LDC.64 R12, c[0x0][0x3c0] ;  /* 0x0000f000ff0c7b82 */ /* 0x000e2c0000000a00 */
[----:B------:R-:W-:-:S08]  /*1950*/  DFMA R16, -R14, R4, 1 ;  /* 0x3ff000000e10742b */ /* 0x000fd00000000104 */
[----:B------:R-:W-:-:S08]  /*1960*/  DFMA R18, R4, R16, R4 ;  /* 0x000000100412722b */ /* 0x000fd00000000004 */
[----:B------:R-:W-:Y:S01]  /*1970*/  DMUL R4, R10, R18 ;  /* 0x000000120a047228 */ /* 0x000fe20000000000 */
[----:B0-----:R-:W-:-:S05]  /*1980*/  IMAD.WIDE R12, R38, 0x8, R12 ;  /* 0x00000008260c7825 */ /* 0x001fca00078e020c */
[----:B------:R0:W-:Y:S02]  /*1990*/  STG.E.64 desc[UR6][R12.64], R2 ;  /* 0x000000020c007986 */ /* 0x0001e4000c101b06 */
[----:B------:R-:W-:-:S08]  /*19a0*/  DFMA R16, -R14, R4, R10 ;  /* 0x000000040e10722b */ /* 0x000fd0000000010a */
[----:B------:R-:W-:-:S10]  /*19b0*/  DFMA R4, R18, R16, R4 ;  /* 0x000000101204722b */ /* 0x000fd40000000004 */
[----:B------:R-:W-:-:S05]  /*19c0*/  FFMA R0, RZ, R15, R5 ;  /* 0x0000000fff007223 */ /* 0x000fca0000000005 */
[----:B------:R-:W-:-:S13]  /*19d0*/  FSETP.GT.AND P0, PT, |R0|, 1.469367938527859385e-39, PT ;  /* 0x001000000000780b */ /* 0x000fda0003f04200 */
[----:B0-----:R-:W-:Y:S05]  /*19e0*/  @P0 BRA P1, `(.L_x_27) ;  /* 0x0000000000200947 */ /* 0x001fea0000800000 */
[----:B------:R-:W-:Y:S01]  /*19f0*/  IMAD.MOV.U32 R28, RZ, RZ, R10 ;  /* 0x000000ffff1c7224 */ /* 0x000fe200078e000a */
[----:B------:R-:W-:Y:S01]  /*1a00*/  MOV R29, R11 ;  /* 0x0000000b001d7202 */ /* 0x000fe20000000f00 */
[----:B------:R-:W-:Y:S01]  /*1a10*/  IMAD.MOV.U32 R26, RZ, RZ, R14 ;  /* 0x000000ffff1a7224 */ /* 0x000fe200078e000e */
[----:B------:R-:W-:Y:S01]  /*1a20*/  MOV R40, 0x1a50 ;  /* 0x00001a5000287802 */ /* 0x000fe20000000f00 */
[----:B------:R-:W-:-:S07]  /*1a30*/  IMAD.MOV.U32 R27, RZ, RZ, R15 ;  /* 0x000000ffff1b7224 */ /* 0x000fce00078e000f */
[----:B------:R-:W-:Y:S05]  /*1a40*/  CALL.REL.NOINC `($__internal_0_$__cuda_sm20_div_rn_f64_full) ;  /* 0x0000000000d47944 */ /* 0x000fea0003c00000 */
[----:B------:R-:W-:Y:S01]  /*1a50*/  IMAD.MOV.U32 R4, RZ, RZ, R30 ;  /* 0x000000ffff047224 */ /* 0x000fe200078e001e */
[----:B------:R-:W-:-:S07]  /*1a60*/  MOV R5, R31 ;  /* 0x0000001f00057202 */ /* 0x000fce0000000f00 */
.L_x_27:
[----:B------:R-:W-:Y:S05]  /*1a70*/  BSYNC.RECONVERGENT B0 ;  /* 0x0000000000007941 */ /* 0x000fea0003800200 */
.L_x_26:
        /* <DEDUP_REMOVED lines=24> */
[----:B------:R-:W-:Y:S02]  /*1c00*/  IMAD.MOV.U32 R2, RZ, RZ, R30 ;  /* 0x000000ffff027224 */ /* 0x000fe400078e001e */
[----:B------:R-:W-:-:S07]  /*1c10*/  IMAD.MOV.U32 R3, RZ, RZ, R31 ;  /* 0x000000ffff037224 */ /* 0x000fce00078e001f */
.L_x_29:
[----:B------:R-:W-:Y:S05]  /*1c20*/  BSYNC.RECONVERGENT B0 ;  /* 0x0000000000007941 */ /* 0x000fea0003800200 */
.L_x_28:
[----:B------:R-:W0:Y:S01]  /*1c30*/  LDC.64 R4, c[0x0][0x3d0] ;  /* 0x0000f400ff047b82 */ /* 0x000e220000000a00 */
[----:B------:R-:W1:Y:S01]  /*1c40*/  LDCU UR5, c[0x0][0x3b8] ;  /* 0x00007700ff0577ac */ /* 0x000e620008000800 */
[----:B0-----:R-:W-:Y:S01]  /*1c50*/  IMAD.WIDE R4, R38, 0x8, R4 ;  /* 0x0000000826047825 */ /* 0x001fe200078e0204 */
[----:B------:R-:W-:-:S04]  /*1c60*/  IADD3 R38, PT, PT, R7, R38, RZ ;  /* 0x0000002607267210 */ /* 0x000fc80007ffe0ff */
[----:B------:R2:W-:Y:S01]  /*1c70*/  STG.E.64 desc[UR6][R4.64], R2 ;  /* 0x0000000204007986 */ /* 0x0005e2000c101b06 */
[----:B-1----:R-:W-:-:S13]  /*1c80*/  ISETP.GE.U32.AND P0, PT, R38, UR5, PT ;  /* 0x0000000526007c0c */ /* 0x002fda000bf06070 */
[----:B--2---:R-:W-:Y:S05]  /*1c90*/  @!P0 BRA `(.L_x_30) ;  /* 0xffffffe400188947 */ /* 0x004fea000383ffff */
[----:B------:R-:W-:Y:S05]  /*1ca0*/  EXIT ;  /* 0x000000000000794d */ /* 0x000fea0003800000 */
.L_x_0:
[----:B------:R-:W0:Y:S01]  /*1cb0*/  LDC.64 R2, c[0x0][0x3c0] ;  /* 0x0000f000ff027b82 */ /* 0x000e220000000a00 */
[----:B------:R-:W-:Y:S02]  /*1cc0*/  IMAD.MOV.U32 R10, RZ, RZ, 0x0 ;  /* 0x00000000ff0a7424 */ /* 0x000fe400078e00ff */
[----:B------:R-:W-:-:S05]  /*1cd0*/  IMAD.MOV.U32 R11, RZ, RZ, 0x7ff80000 ;  /* 0x7ff80000ff0b7424 */ /* 0x000fca00078e00ff */
[----:B------:R-:W1:Y:S08]  /*1ce0*/  LDC.64 R4, c[0x0][0x3c8] ;  /* 0x0000f200ff047b82 */ /* 0x000e700000000a00 */
[----:B------:R-:W2:Y:S01]  /*1cf0*/  LDC.64 R8, c[0x0][0x3d0] ;  /* 0x0000f400ff087b82 */ /* 0x000ea20000000a00 */
[----:B0-----:R-:W-:-:S05]  /*1d00*/  IMAD.WIDE R2, R38, 0x8, R2 ;  /* 0x0000000826027825 */ /* 0x001fca00078e0202 */
[----:B------:R0:W-:Y:S01]  /*1d10*/  STG.E.64 desc[UR6][R2.64], R10 ;  /* 0x0000000a02007986 */ /* 0x0001e2000c101b06 */
[----:B-1----:R-:W-:-:S05]  /*1d20*/  IMAD.WIDE R4, R38, 0x8, R4 ;  /* 0x0000000826047825 */ /* 0x002fca00078e0204 */
[----:B------:R0:W-:Y:S01]  /*1d30*/  STG.E.64 desc[UR6][R4.64], R10 ;  /* 0x0000000a04007986 */ /* 0x0001e2000c101b06 */
[----:B--2---:R-:W-:-:S04]  /*1d40*/  IMAD.WIDE R8, R38, 0x8, R8 ;  /* 0x0000000826087825 */ /* 0x004fc800078e0208 */
[----:B------:R-:W-:Y:S01]  /*1d50*/  IMAD.IADD R38, R7, 0x1, R38 ;  /* 0x0000000107267824 */ /* 0x000fe200078e0226 */
[----:B------:R0:W-:Y:S04]  /*1d60*/  STG.E.64 desc[UR6][R8.64], R10 ;  /* 0x0000000a08007986 */ /* 0x0001e8000c101b06 */
[----:B------:R-:W-:-:S13]  /*1d70*/  ISETP.GE.U32.AND P0, PT, R38, UR5, PT ;  /* 0x0000000526007c0c */ /* 0x000fda000bf06070 */
[----:B0-----:R-:W-:Y:S05]  /*1d80*/  @!P0 BRA `(.L_x_0) ;  /* 0xfffffffc00c88947 */ /* 0x001fea000383ffff */
[----:B------:R-:W-:Y:S05]  /*1d90*/  EXIT ;  /* 0x000000000000794d */ /* 0x000fea0003800000 */
        .weak           $__internal_0_$__cuda_sm20_div_rn_f64_full
        .type           $__internal_0_$__cuda_sm20_div_rn_f64_full,@function
        .size           $__internal_0_$__cuda_sm20_div_rn_f64_full,($__internal_1_$__cuda_sm20_dsqrt_rn_f64_mediumpath_v1 - $__internal_0_$__cuda_sm20_div_rn_f64_full)
$__internal_0_$__cuda_sm20_div_rn_f64_full:
[C---:B------:R-:W-:Y:S01]  /*1da0*/  FSETP.GEU.AND P0, PT, |R27|.reuse, 1.469367938527859385e-39, PT ;  /* 0x001000001b00780b */ /* 0x040fe20003f0e200 */
[----:B------:R-:W-:Y:S01]  /*1db0*/  IMAD.MOV.U32 R32, RZ, RZ, 0x1 ;  /* 0x00000001ff207424 */ /* 0x000fe200078e00ff */
[----:B------:R-:W-:Y:S01]  /*1dc0*/  LOP3.LUT R44, R27, 0x800fffff, RZ, 0xc0, !PT ;  /* 0x800fffff1b2c7812 */ /* 0x000fe200078ec0ff */
[----:B------:R-:W-:Y:S01]  /*1dd0*/  IMAD.MOV.U32 R39, RZ, RZ, 0x1ca00000 ;  /* 0x1ca00000ff277424 */ /* 0x000fe200078e00ff */
[C---:B------:R-:W-:Y:S01]  /*1de0*/  FSETP.GEU.AND P2, PT, |R29|.reuse, 1.469367938527859385e-39, PT ;  /* 0x001000001d00780b */ /* 0x040fe20003f4e200 */
[----:B------:R-:W-:Y:S01]  /*1df0*/  IMAD.MOV.U32 R36, RZ, RZ, R28 ;  /* 0x000000ffff247224 */ /* 0x000fe200078e001c */
[----:B------:R-:W-:Y:S01]  /*1e00*/  LOP3.LUT R45, R44, 0x3ff00000, RZ, 0xfc, !PT ;  /* 0x3ff000002c2d7812 */ /* 0x000fe200078efcff */
[----:B------:R-:W-:Y:S01]  /*1e10*/  BSSY.RECONVERGENT B1, `(.L_x_31) ;  /* 0x0000050000017945 */ /* 0x000fe20003800200 */
[----:B------:R-:W-:Y:S02]  /*1e20*/  MOV R44, R26 ;  /* 0x0000001a002c7202 */ /* 0x000fe40000000f00 */
[----:B------:R-:W-:-:S02]  /*1e30*/  LOP3.LUT R41, R29, 0x7ff00000, RZ, 0xc0, !PT ;  /* 0x7ff000001d297812 */ /* 0x000fc400078ec0ff */
[----:B------:R-:W-:Y:S01]  /*1e40*/  LOP3.LUT R42, R27, 0x7ff00000, RZ, 0xc0, !PT ;  /* 0x7ff000001b2a7812 */ /* 0x000fe200078ec0ff */
[----:B------:R-:W-:-:S03]  /*1e50*/  @!P0 DMUL R44, R26, 8.98846567431157953865e+307 ;  /* 0x7fe000001a2c8828 */ /* 0x000fc60000000000 */
[----:B------:R-:W-:Y:S02]  /*1e60*/  ISETP.GE.U32.AND P1, PT, R41, R42, PT ;  /* 0x0000002a2900720c */ /* 0x000fe40003f26070 */
[----:B------:R-:W-:Y:S01]  /*1e70*/  @!P2 LOP3.LUT R34, R27, 0x7ff00000, RZ, 0xc0, !PT ;  /* 0x7ff000001b22a812 */ /* 0x000fe200078ec0ff */
[----:B------:R-:W0:Y:S01]  /*1e80*/  MUFU.RCP64H R33, R45 ;  /* 0x0000002d00217308 */ /* 0x000e220000001800 */
[----:B------:R-:W-:Y:S02]  /*1e90*/  SEL R37, R39, 0x63400000, !P1 ;  /* 0x6340000027257807 */ /* 0x000fe40004800000 */
[----:B------:R-:W-:Y:S02]  /*1ea0*/  @!P2 ISETP.GE.U32.AND P3, PT, R41, R34, PT ;  /* 0x000000222900a20c */ /* 0x000fe40003f66070 */
[----:B------:R-:W-:Y:S02]  /*1eb0*/  LOP3.LUT R37, R37, 0x800fffff, R29, 0xf8, !PT ;  /* 0x800fffff25257812 */ /* 0x000fe400078ef81d */
[----:B------:R-:W-:Y:S01]  /*1ec0*/  @!P0 LOP3.LUT R42, R45, 0x7ff00000, RZ, 0xc0, !PT ;  /* 0x7ff000002d2a8812 */ /* 0x000fe200078ec0ff */
[----:B0-----:R-:W-:-:S08]  /*1ed0*/  DFMA R30, R32, -R44, 1 ;  /* 0x3ff00000201e742b */ /* 0x001fd0000000082c */
[----:B------:R-:W-:-:S08]  /*1ee0*/  DFMA R30, R30, R30, R30 ;  /* 0x0000001e1e1e722b */ /* 0x000fd0000000001e */
[----:B------:R-:W-:Y:S01]  /*1ef0*/  DFMA R30, R32, R30, R32 ;  /* 0x0000001e201e722b */ /* 0x000fe20000000020 */
[----:B------:R-:W-:-:S04]  /*1f00*/  @!P2 SEL R33, R39, 0x63400000, !P3 ;  /* 0x634000002721a807 */ /* 0x000fc80005800000 */
[----:B------:R-:W-:-:S03]  /*1f10*/  @!P2 LOP3.LUT R32, R33, 0x80000000, R29, 0xf8, !PT ;  /* 0x800000002120a812 */ /* 0x000fc600078ef81d */
[----:B------:R-:W-:Y:S01]  /*1f20*/  DFMA R34, R30, -R44, 1 ;  /* 0x3ff000001e22742b */ /* 0x000fe2000000082c */
[----:B------:R-:W-:Y:S02]  /*1f30*/  @!P2 LOP3.LUT R33, R32, 0x100000, RZ, 0xfc, !PT ;  /* 0x001000002021a812 */ /* 0x000fe400078efcff */
[----:B------:R-:W-:-:S05]  /*1f40*/  @!P2 MOV R32, RZ ;  /* 0x000000ff0020a202 */ /* 0x000fca0000000f00 */
[----:B------:R-:W-:Y:S02]  /*1f50*/  DFMA R34, R30, R34, R30 ;  /* 0x000000221e22722b */ /* 0x000fe4000000001e */
[----:B------:R-:W-:-:S08]  /*1f60*/  @!P2 DFMA R36, R36, 2, -R32 ;  /* 0x400000002424a82b */ /* 0x000fd00000000820 */
[----:B------:R-:W-:Y:S02]  /*1f70*/  DMUL R30, R34, R36 ;  /* 0x00000024221e7228 */ /* 0x000fe40000000000 */
[----:B------:R-:W-:-:S06]  /*1f80*/  @!P2 LOP3.LUT R41, R37, 0x7ff00000, RZ, 0xc0, !PT ;  /* 0x7ff000002529a812 */ /* 0x000fcc00078ec0ff */
[----:B------:R-:W-:-:S08]  /*1f90*/  DFMA R32, R30, -R44, R36 ;  /* 0x8000002c1e20722b */ /* 0x000fd00000000024 */
[----:B------:R-:W-:Y:S01]  /*1fa0*/  DFMA R32, R34, R32, R30 ;  /* 0x000000202220722b */ /* 0x000fe2000000001e */
[----:B------:R-:W-:Y:S02]  /*1fb0*/  VIADD R30, R41, 0xffffffff ;  /* 0xffffffff291e7836 */ /* 0x000fe40000000000 */
[----:B------:R-:W-:-:S03]  /*1fc0*/  VIADD R31, R42, 0xffffffff ;  /* 0xffffffff2a1f7836 */ /* 0x000fc60000000000 */
[----:B------:R-:W-:-:S04]  /*1fd0*/  ISETP.GT.U32.AND P0, PT, R30, 0x7feffffe, PT ;  /* 0x7feffffe1e00780c */ /* 0x000fc80003f04070 */
[----:B------:R-:W-:-:S13]  /*1fe0*/  ISETP.GT.U32.OR P0, PT, R31, 0x7feffffe, P0 ;  /* 0x7feffffe1f00780c */ /* 0x000fda0000704470 */
[----:B------:R-:W-:Y:S05]  /*1ff0*/  @P0 BRA `(.L_x_32) ;  /* 0x0000000000700947 */ /* 0x000fea0003800000 */
[----:B------:R-:W-:Y:S02]  /*2000*/  LOP3.LUT R30, R29, 0x7ff00000, RZ, 0xc0, !PT ;  /* 0x7ff000001d1e7812 */ /* 0x000fe400078ec0ff */
[----:B------:R-:W-:-:S04]  /*2010*/  LOP3.LUT R29, R27, 0x7ff00000, RZ, 0xc0, !PT ;  /* 0x7ff000001b1d7812 */ /* 0x000fc800078ec0ff */
[CC--:B------:R-:W-:Y:S02]  /*2020*/  VIADDMNMX R28, R30.reuse, -R29.reuse, 0xb9600000, !PT ;  /* 0xb96000001e1c7446 */ /* 0x0c0fe4000780091d */
[----:B------:R-:W-:Y:S02]  /*2030*/  ISETP.GE.U32.AND P0, PT, R30, R29, PT ;  /* 0x0000001d1e00720c */ /* 0x000fe40003f06070 */
[----:B------:R-:W-:Y:S02]  /*2040*/  VIMNMX R28, PT, PT, R28, 0x46a00000, PT ;  /* 0x46a000001c1c7848 */ /* 0x000fe40003fe0100 */
[----:B------:R-:W-:-:S05]  /*2050*/  SEL R39, R39, 0x63400000, !P0 ;  /* 0x6340000027277807 */ /* 0x000fca0004000000 */
[----:B------:R-:W-:Y:S02]  /*2060*/  IMAD.IADD R34, R28, 0x1, -R39 ;  /* 0x000000011c227824 */ /* 0x000fe400078e0a27 */
[----:B------:R-:W-:-:S03]  /*2070*/  IMAD.MOV.U32 R28, RZ, RZ, RZ ;  /* 0x000000ffff1c7224 */ /* 0x000fc600078e00ff */
[----:B------:R-:W-:-:S06]  /*2080*/  IADD3 R29, PT, PT, R34, 0x7fe00000, RZ ;  /* 0x7fe00000221d7810 */ /* 0x000fcc0007ffe0ff */
[----:B------:R-:W-:-:S10]  /*2090*/  DMUL R30, R32, R28 ;  /* 0x0000001c201e7228 */ /* 0x000fd40000000000 */
[----:B------:R-:W-:-:S13]  /*20a0*/  FSETP.GTU.AND P0, PT, |R31|, 1.469367938527859385e-39, PT ;  /* 0x001000001f00780b */ /* 0x000fda0003f0c200 */
[----:B------:R-:W-:Y:S05]  /*20b0*/  @P0 BRA `(.L_x_33) ;  /* 0x0000000000940947 */ /* 0x000fea0003800000 */
[----:B------:R-:W-:Y:S01]  /*20c0*/  DFMA R36, R32, -R44, R36 ;  /* 0x8000002c2024722b */ /* 0x000fe20000000024 */
[----:B------:R-:W-:-:S09]  /*20d0*/  IMAD.MOV.U32 R28, RZ, RZ, RZ ;  /* 0x000000ffff1c7224 */ /* 0x000fd200078e00ff */
[C---:B------:R-:W-:Y:S02]  /*20e0*/  FSETP.NEU.AND P0, PT, R37.reuse, RZ, PT ;  /* 0x000000ff2500720b */ /* 0x040fe40003f0d000 */
[----:B------:R-:W-:-:S04]  /*20f0*/  LOP3.LUT R35, R37, 0x80000000, R27, 0x48, !PT ;  /* 0x8000000025237812 */ /* 0x000fc800078e481b */
[----:B------:R-:W-:-:S07]  /*2100*/  LOP3.LUT R29, R35, R29, RZ, 0xfc, !PT ;  /* 0x0000001d231d7212 */ /* 0x000fce00078efcff */
[----:B------:R-:W-:Y:S05]  /*2110*/  @!P0 BRA `(.L_x_33) ;  /* 0x00000000007c8947 */ /* 0x000fea0003800000 */
[----:B------:R-:W-:Y:S01]  /*2120*/  IMAD.MOV R27, RZ, RZ, -R34 ;  /* 0x000000ffff1b7224 */ /* 0x000fe200078e0a22 */
[----:B------:R-:W-:Y:S01]  /*2130*/  MOV R26, RZ ;  /* 0x000000ff001a7202 */ /* 0x000fe20000000f00 */
[----:B------:R-:W-:-:S05]  /*2140*/  DMUL.RP R28, R32, R28 ;  /* 0x0000001c201c7228 */ /* 0x000fca0000008000 */
[----:B------:R-:W-:-:S05]  /*2150*/  DFMA R26, R30, -R26, R32 ;  /* 0x8000001a1e1a722b */ /* 0x000fca0000000020 */
[----:B------:R-:W-:Y:S02]  /*2160*/  LOP3.LUT R35, R29, R35, RZ, 0x3c, !PT ;  /* 0x000000231d237212 */ /* 0x000fe400078e3cff */
[----:B------:R-:W-:-:S04]  /*2170*/  IADD3 R26, PT, PT, -R34, -0x43300000, RZ ;  /* 0xbcd00000221a7810 */ /* 0x000fc80007ffe1ff */
[----:B------:R-:W-:-:S04]  /*2180*/  FSETP.NEU.AND P0, PT, |R27|, R26, PT ;  /* 0x0000001a1b00720b */ /* 0x000fc80003f0d200 */
[----:B------:R-:W-:Y:S02]  /*2190*/  FSEL R30, R28, R30, !P0 ;  /* 0x0000001e1c1e7208 */ /* 0x000fe40004000000 */
[----:B------:R-:W-:Y:S01]  /*21a0*/  FSEL R31, R35, R31, !P0 ;  /* 0x0000001f231f7208 */ /* 0x000fe20004000000 */
[----:B------:R-:W-:Y:S06]  /*21b0*/  BRA `(.L_x_33) ;  /* 0x0000000000547947 */ /* 0x000fec0003800000 */
.L_x_32:
[----:B------:R-:W-:-:S14]  /*21c0*/  DSETP.NAN.AND P0, PT, R28, R28, PT ;  /* 0x0000001c1c00722a */ /* 0x000fdc0003f08000 */
[----:B------:R-:W-:Y:S05]  /*21d0*/  @P0 BRA `(.L_x_34) ;  /* 0x0000000000440947 */ /* 0x000fea0003800000 */
[----:B------:R-:W-:-:S14]  /*21e0*/  DSETP.NAN.AND P0, PT, R26, R26, PT ;  /* 0x0000001a1a00722a */ /* 0x000fdc0003f08000 */
[----:B------:R-:W-:Y:S05]  /*21f0*/  @P0 BRA `(.L_x_35) ;  /* 0x0000000000300947 */ /* 0x000fea0003800000 */
[----:B------:R-:W-:Y:S01]  /*2200*/  ISETP.NE.AND P0, PT, R41, R42, PT ;  /* 0x0000002a2900720c */ /* 0x000fe20003f05270 */
[----:B------:R-:W-:Y:S02]  /*2210*/  IMAD.MOV.U32 R30, RZ, RZ, 0x0 ;  /* 0x00000000ff1e7424 */ /* 0x000fe400078e00ff */
[----:B------:R-:W-:-:S10]  /*2220*/  IMAD.MOV.U32 R31, RZ, RZ, -0x80000 ;  /* 0xfff80000ff1f7424 */ /* 0x000fd400078e00ff */
[----:B------:R-:W-:Y:S05]  /*2230*/  @!P0 BRA `(.L_x_33) ;  /* 0x0000000000348947 */ /* 0x000fea0003800000 */
[----:B------:R-:W-:Y:S02]  /*2240*/  ISETP.NE.AND P0, PT, R41, 0x7ff00000, PT ;  /* 0x7ff000002900780c */ /* 0x000fe40003f05270 */
[----:B------:R-:W-:Y:S02]  /*2250*/  LOP3.LUT R31, R29, 0x80000000, R27, 0x48, !PT ;  /* 0x800000001d1f7812 */ /* 0x000fe400078e481b */
[----:B------:R-:W-:-:S13]  /*2260*/  ISETP.EQ.OR P0, PT, R42, RZ, !P0 ;  /* 0x000000ff2a00720c */ /* 0x000fda0004702670 */
[----:B------:R-:W-:Y:S01]  /*2270*/  @P0 LOP3.LUT R26, R31, 0x7ff00000, RZ, 0xfc, !PT ;  /* 0x7ff000001f1a0812 */ /* 0x000fe200078efcff */
[----:B------:R-:W-:Y:S01]  /*2280*/  @!P0 IMAD.MOV.U32 R30, RZ, RZ, RZ ;  /* 0x000000ffff1e8224 */ /* 0x000fe200078e00ff */
[----:B------:R-:W-:-:S03]  /*2290*/  @P0 MOV R30, RZ ;  /* 0x000000ff001e0202 */ /* 0x000fc60000000f00 */
[----:B------:R-:W-:Y:S01]  /*22a0*/  @P0 IMAD.MOV.U32 R31, RZ, RZ, R26 ;  /* 0x000000ffff1f0224 */ /* 0x000fe200078e001a */
[----:B------:R-:W-:Y:S06]  /*22b0*/  BRA `(.L_x_33) ;  /* 0x0000000000147947 */ /* 0x000fec0003800000 */
.L_x_35:
[----:B------:R-:W-:Y:S01]  /*22c0*/  LOP3.LUT R31, R27, 0x80000, RZ, 0xfc, !PT ;  /* 0x000800001b1f7812 */ /* 0x000fe200078efcff */
[----:B------:R-:W-:Y:S01]  /*22d0*/  IMAD.MOV.U32 R30, RZ, RZ, R26 ;  /* 0x000000ffff1e7224 */ /* 0x000fe200078e001a */
[----:B------:R-:W-:Y:S06]  /*22e0*/  BRA `(.L_x_33) ;  /* 0x0000000000087947 */ /* 0x000fec0003800000 */
.L_x_34:
[----:B------:R-:W-:Y:S01]  /*22f0*/  LOP3.LUT R31, R29, 0x80000, RZ, 0xfc, !PT ;  /* 0x000800001d1f7812 */ /* 0x000fe200078efcff */
[----:B------:R-:W-:-:S07]  /*2300*/  IMAD.MOV.U32 R30, RZ, RZ, R28 ;  /* 0x000000ffff1e7224 */ /* 0x000fce00078e001c */
.L_x_33:
[----:B------:R-:W-:Y:S05]  /*2310*/  BSYNC.RECONVERGENT B1 ;  /* 0x0000000000017941 */ /* 0x000fea0003800200 */
.L_x_31:
[----:B------:R-:W-:-:S04]  /*2320*/  HFMA2 R41, -RZ, RZ, 0, 0 ;  /* 0x00000000ff297431 */ /* 0x000fc800000001ff */
[----:B------:R-:W-:Y:S05]  /*2330*/  RET.REL.NODEC R40 `(mvc_interpolant) ;  /* 0xffffffdc28307950 */ /* 0x000fea0003c3ffff */
        .weak           $__internal_1_$__cuda_sm20_dsqrt_rn_f64_mediumpath_v1
        .type           $__internal_1_$__cuda_sm20_dsqrt_rn_f64_mediumpath_v1,@function
        .size           $__internal_1_$__cuda_sm20_dsqrt_rn_f64_mediumpath_v1,(.L_x_42 - $__internal_1_$__cuda_sm20_dsqrt_rn_f64_mediumpath_v1)
$__internal_1_$__cuda_sm20_dsqrt_rn_f64_mediumpath_v1:
[----:B------:R-:W-:Y:S01]  /*2340*/  ISETP.GE.U32.AND P0, PT, R30, -0x3400000, PT ;  /* 0xfcc000001e00780c */ /* 0x000fe20003f06070 */
[----:B------:R-:W-:Y:S01]  /*2350*/  BSSY.RECONVERGENT B1, `(.L_x_36) ;  /* 0x0000024000017945 */ /* 0x000fe20003800200 */
[----:B------:R-:W-:-:S11]  /*2360*/  IMAD.MOV.U32 R30, RZ, RZ, R42 ;  /* 0x000000ffff1e7224 */ /* 0x000fd600078e002a */
[----:B------:R-:W-:Y:S05]  /*2370*/  @!P0 BRA `(.L_x_37) ;  /* 0x0000000000208947 */ /* 0x000fea0003800000 */
[----:B------:R-:W-:-:S10]  /*2380*/  DFMA.RM R34, R32, R34, R36 ;  /* 0x000000222022722b */ /* 0x000fd40000004024 */
[----:B------:R-:W-:-:S05]  /*2390*/  IADD3 R32, P0, PT, R34, 0x1, RZ ;  /* 0x0000000122207810 */ /* 0x000fca0007f1e0ff */
[----:B------:R-:W-:-:S06]  /*23a0*/  IMAD.X R33, RZ, RZ, R35, P0 ;  /* 0x000000ffff217224 */ /* 0x000fcc00000e0623 */
[----:B------:R-:W-:-:S08]  /*23b0*/  DFMA.RP R30, -R34, R32, R30 ;  /* 0x00000020221e722b */ /* 0x000fd0000000811e */
[----:B------:R-:W-:-:S06]  /*23c0*/  DSETP.GT.AND P0, PT, R30, RZ, PT ;  /* 0x000000ff1e00722a */ /* 0x000fcc0003f04000 */
[----:B------:R-:W-:Y:S02]  /*23d0*/  FSEL R32, R32, R34, P0 ;  /* 0x0000002220207208 */ /* 0x000fe40000000000 */
[----:B------:R-:W-:Y:S01]  /*23e0*/  FSEL R33, R33, R35, P0 ;  /* 0x0000002321217208 */ /* 0x000fe20000000000 */
[----:B------:R-:W-:Y:S06]  /*23f0*/  BRA `(.L_x_38) ;  /* 0x0000000000647947 */ /* 0x000fec0003800000 */
.L_x_37:
[----:B------:R-:W-:-:S14]  /*2400*/  DSETP.NE.AND P0, PT, R30, RZ, PT ;  /* 0x000000ff1e00722a */ /* 0x000fdc0003f05000 */
[----:B------:R-:W-:Y:S05]  /*2410*/  @!P0 BRA `(.L_x_39) ;  /* 0x0000000000588947 */ /* 0x000fea0003800000 */
[----:B------:R-:W-:-:S13]  /*2420*/  ISETP.GE.AND P0, PT, R31, RZ, PT ;  /* 0x000000ff1f00720c */ /* 0x000fda0003f06270 */
[----:B------:R-:W-:Y:S01]  /*2430*/  @!P0 IMAD.MOV.U32 R32, RZ, RZ, 0x0 ;  /* 0x00000000ff208424 */ /* 0x000fe200078e00ff */
[----:B------:R-:W-:Y:S01]  /*2440*/  @!P0 MOV R33, 0xfff80000 ;  /* 0xfff8000000218802 */ /* 0x000fe20000000f00 */
[----:B------:R-:W-:Y:S06]  /*2450*/  @!P0 BRA `(.L_x_38) ;  /* 0x00000000004c8947 */ /* 0x000fec0003800000 */
[----:B------:R-:W-:-:S13]  /*2460*/  ISETP.GT.AND P0, PT, R31, 0x7fefffff, PT ;  /* 0x7fefffff1f00780c */ /* 0x000fda0003f04270 */
[----:B------:R-:W-:Y:S05]  /*2470*/  @P0 BRA `(.L_x_39) ;  /* 0x0000000000400947 */ /* 0x000fea0003800000 */
[----:B------:R-:W-:Y:S01]  /*2480*/  DMUL R36, R30, 8.11296384146066816958e+31 ;  /* 0x469000001e247828 */ /* 0x000fe20000000000 */
[----:B------:R-:W-:Y:S02]  /*2490*/  IMAD.MOV.U32 R34, RZ, RZ, RZ ;  /* 0x000000ffff227224 */ /* 0x000fe400078e00ff */
[----:B------:R-:W-:Y:S02]  /*24a0*/  IMAD.MOV.U32 R30, RZ, RZ, 0x0 ;  /* 0x00000000ff1e7424 */ /* 0x000fe400078e00ff */
[----:B------:R-:W-:Y:S01]  /*24b0*/  IMAD.MOV.U32 R31, RZ, RZ, 0x3fd80000 ;  /* 0x3fd80000ff1f7424 */ /* 0x000fe200078e00ff */
[----:B------:R-:W0:Y:S02]  /*24c0*/  MUFU.RSQ64H R35, R37 ;  /* 0x0000002500237308 */ /* 0x000e240000001c00 */
[----:B0-----:R-:W-:-:S08]  /*24d0*/  DMUL R32, R34, R34 ;  /* 0x0000002222207228 */ /* 0x001fd00000000000 */
[----:B------:R-:W-:-:S08]  /*24e0*/  DFMA R32, R36, -R32, 1 ;  /* 0x3ff000002420742b */ /* 0x000fd00000000820 */
[----:B------:R-:W-:Y:S02]  /*24f0*/  DFMA R30, R32, R30, 0.5 ;  /* 0x3fe00000201e742b */ /* 0x000fe4000000001e */
[----:B------:R-:W-:-:S08]  /*2500*/  DMUL R32, R34, R32 ;  /* 0x0000002022207228 */ /* 0x000fd00000000000 */
[----:B------:R-:W-:-:S08]  /*2510*/  DFMA R32, R30, R32, R34 ;  /* 0x000000201e20722b */ /* 0x000fd00000000022 */
[----:B------:R-:W-:Y:S02]  /*2520*/  DMUL R30, R36, R32 ;  /* 0x00000020241e7228 */ /* 0x000fe40000000000 */
[----:B------:R-:W-:-:S06]  /*2530*/  IADD3 R33, PT, PT, R33, -0x100000, RZ ;  /* 0xfff0000021217810 */ /* 0x000fcc0007ffe0ff */
[----:B------:R-:W-:-:S08]  /*2540*/  DFMA R34, R30, -R30, R36 ;  /* 0x8000001e1e22722b */ /* 0x000fd00000000024 */
[----:B------:R-:W-:-:S10]  /*2550*/  DFMA R32, R32, R34, R30 ;  /* 0x000000222020722b */ /* 0x000fd4000000001e */
[----:B------:R-:W-:Y:S01]  /*2560*/  VIADD R33, R33, 0xfcb00000 ;  /* 0xfcb0000021217836 */ /* 0x000fe20000000000 */
[----:B------:R-:W-:Y:S06]  /*2570*/  BRA `(.L_x_38) ;  /* 0x0000000000047947 */ /* 0x000fec0003800000 */
.L_x_39:
[----:B------:R-:W-:-:S11]  /*2580*/  DADD R32, R30, R30 ;  /* 0x000000001e207229 */ /* 0x000fd6000000001e */
.L_x_38:
[----:B------:R-:W-:Y:S05]  /*2590*/  BSYNC.RECONVERGENT B1 ;  /* 0x0000000000017941 */ /* 0x000fea0003800200 */
.L_x_36:
[----:B------:R-:W-:-:S04]  /*25a0*/  IMAD.MOV.U32 R41, RZ, RZ, 0x0 ;  /* 0x00000000ff297424 */ /* 0x000fc800078e00ff */
[----:B------:R-:W-:Y:S05]  /*25b0*/  RET.REL.NODEC R40 `(mvc_interpolant) ;  /* 0xffffffd828907950 */ /* 0x000fea0003c3ffff */
.L_x_40:
[----:B------:R-:W-:-:S00]  /*25c0*/  BRA `(.L_x_40) ;  /* 0xfffffffc00fc7947 */ /* 0x000fc0000383ffff */
[----:B------:R-:W-:-:S00]  /*25d0*/  NOP ;  /* 0x0000000000007918 */ /* 0x000fc00000000000 */
        /* <DEDUP_REMOVED lines=10> */
.L_x_42:


//--------------------- .nv.shared.reserved.0     --------------------------
	.section	.nv.shared.reserved.0,"aw",@nobits
	.weak		__nv_reservedSMEM_offset_0_alias
	.size		__nv_reservedSMEM_offset_0_alias, 0, 64
	.other		__nv_reservedSMEM_offset_0_alias,@"STO_CUDA_RESERVED_SHARED STV_DEFAULT"
__nv_reservedSMEM_offset_0_alias:
	.zero		0
	.zero		64


//--------------------- .nv.constant0.mvc_interpolant --------------------------
	.section	.nv.constant0.mvc_interpolant,"a",@progbits
	.sectionflags	@""
	.align	4
.nv.constant0.mvc_interpolant:
	.zero		984


//--------------------- SYMBOLS --------------------------

	.type		.nv.reservedSmem.offset0,@object
	.size		.nv.reservedSmem.offset0,0x4
